//
// Generated by NVIDIA NVVM Compiler
//
// Compiler Build ID: CL-36424714
// Cuda compilation tools, release 13.0, V13.0.88
// Based on NVVM 20.0.0
//

.version 9.0
.target sm_100
.address_size 64

	// .globl	_Z2XYPfS_S_Pi
.extern .func  (.param .b32 func_retval0) vprintf
(
	.param .b64 vprintf_param_0,
	.param .b64 vprintf_param_1
)
;
.func  (.param .b64 func_retval0) __internal_accurate_pow
(
	.param .b64 __internal_accurate_pow_param_0
)
;
.global .align 1 .b8 $str[17] = {69, 108, 32, 118, 97, 108, 111, 114, 32, 101, 115, 32, 37, 100, 46, 10};

.visible .entry _Z2XYPfS_S_Pi(
	.param .u64 .ptr .align 1 _Z2XYPfS_S_Pi_param_0,
	.param .u64 .ptr .align 1 _Z2XYPfS_S_Pi_param_1,
	.param .u64 .ptr .align 1 _Z2XYPfS_S_Pi_param_2,
	.param .u64 .ptr .align 1 _Z2XYPfS_S_Pi_param_3
)
{
	.reg .pred 	%p<42>;
	.reg .b32 	%r<64>;
	.reg .b32 	%f<12>;
	.reg .b64 	%rd<15>;
	.reg .b64 	%fd<58>;

	ld.param.u64 	%rd3, [_Z2XYPfS_S_Pi_param_0];
	ld.param.u64 	%rd4, [_Z2XYPfS_S_Pi_param_1];
	ld.param.u64 	%rd5, [_Z2XYPfS_S_Pi_param_2];
	ld.param.u64 	%rd6, [_Z2XYPfS_S_Pi_param_3];
	cvta.to.global.u64 	%rd7, %rd6;
	mov.u32 	%r8, %tid.x;
	mov.u32 	%r9, %ntid.x;
	mov.u32 	%r10, %ctaid.x;
	mad.lo.s32 	%r1, %r9, %r10, %r8;
	mov.u32 	%r11, %tid.y;
	mov.u32 	%r12, %ntid.y;
	mov.u32 	%r13, %ctaid.y;
	mad.lo.s32 	%r2, %r12, %r13, %r11;
	ld.global.u32 	%r14, [%rd7];
	max.s32 	%r15, %r2, %r1;
	setp.ge.s32 	%p1, %r15, %r14;
	@%p1 bra 	$L__BB0_24;
	cvta.to.global.u64 	%rd8, %rd4;
	cvta.to.global.u64 	%rd9, %rd5;
	mul.lo.s32 	%r16, %r2, 3;
	mul.lo.s32 	%r17, %r1, 3;
	mul.wide.s32 	%rd10, %r17, 4;
	add.s64 	%rd1, %rd8, %rd10;
	ld.global.f32 	%f5, [%rd1];
	mul.wide.u32 	%rd11, %r16, 4;
	add.s64 	%rd2, %rd9, %rd11;
	ld.global.f32 	%f6, [%rd2];
	sub.f32 	%f1, %f5, %f6;
	cvt.f64.f32 	%fd1, %f1;
	{
	.reg .b32 %temp; 
	mov.b64 	{%temp, %r3}, %fd1;
	}
	mov.f64 	%fd27, 0d4000000000000000;
	{
	.reg .b32 %temp; 
	mov.b64 	{%temp, %r18}, %fd27;
	}
	and.b32  	%r5, %r18, 2146435072;
	setp.eq.s32 	%p2, %r5, 1062207488;
	abs.f64 	%fd2, %fd1;
	{ // callseq 0, 0
	.param .b64 param0;
	st.param.f64 	[param0], %fd2;
	.param .b64 retval0;
	call.uni (retval0), 
	__internal_accurate_pow, 
	(
	param0
	);
	ld.param.f64 	%fd28, [retval0];
	} // callseq 0
	setp.lt.s32 	%p3, %r3, 0;
	neg.f64 	%fd30, %fd28;
	selp.f64 	%fd31, %fd30, %fd28, %p2;
	selp.f64 	%fd53, %fd31, %fd28, %p3;
	setp.neu.f32 	%p4, %f1, 0f00000000;
	@%p4 bra 	$L__BB0_3;
	setp.eq.s32 	%p5, %r5, 1062207488;
	selp.b32 	%r19, %r3, 0, %p5;
	setp.lt.s32 	%p6, %r18, 0;
	or.b32  	%r20, %r19, 2146435072;
	selp.b32 	%r21, %r20, %r19, %p6;
	mov.b32 	%r22, 0;
	mov.b64 	%fd53, {%r22, %r21};
$L__BB0_3:
	add.f64 	%fd32, %fd1, 0d4000000000000000;
	{
	.reg .b32 %temp; 
	mov.b64 	{%temp, %r23}, %fd32;
	}
	and.b32  	%r24, %r23, 2146435072;
	setp.ne.s32 	%p7, %r24, 2146435072;
	@%p7 bra 	$L__BB0_8;
	setp.num.f32 	%p8, %f1, %f1;
	@%p8 bra 	$L__BB0_6;
	mov.f64 	%fd33, 0d4000000000000000;
	add.rn.f64 	%fd53, %fd1, %fd33;
	bra.uni 	$L__BB0_8;
$L__BB0_6:
	setp.neu.f64 	%p9, %fd2, 0d7FF0000000000000;
	@%p9 bra 	$L__BB0_8;
	setp.lt.s32 	%p10, %r3, 0;
	setp.eq.s32 	%p11, %r5, 1062207488;
	setp.lt.s32 	%p12, %r18, 0;
	selp.b32 	%r26, 0, 2146435072, %p12;
	and.b32  	%r27, %r18, 2147483647;
	setp.ne.s32 	%p13, %r27, 1071644672;
	or.b32  	%r28, %r26, -2147483648;
	selp.b32 	%r29, %r28, %r26, %p13;
	selp.b32 	%r30, %r29, %r26, %p11;
	selp.b32 	%r31, %r30, %r26, %p10;
	mov.b32 	%r32, 0;
	mov.b64 	%fd53, {%r32, %r31};
$L__BB0_8:
	setp.eq.s32 	%p14, %r5, 1062207488;
	setp.eq.f32 	%p15, %f1, 0f3F800000;
	selp.f64 	%fd9, 0d3FF0000000000000, %fd53, %p15;
	ld.global.f32 	%f7, [%rd1+4];
	ld.global.f32 	%f8, [%rd2+4];
	sub.f32 	%f2, %f7, %f8;
	cvt.f64.f32 	%fd10, %f2;
	{
	.reg .b32 %temp; 
	mov.b64 	{%temp, %r6}, %fd10;
	}
	abs.f64 	%fd11, %fd10;
	{ // callseq 1, 0
	.param .b64 param0;
	st.param.f64 	[param0], %fd11;
	.param .b64 retval0;
	call.uni (retval0), 
	__internal_accurate_pow, 
	(
	param0
	);
	ld.param.f64 	%fd34, [retval0];
	} // callseq 1
	setp.lt.s32 	%p16, %r6, 0;
	neg.f64 	%fd36, %fd34;
	selp.f64 	%fd37, %fd36, %fd34, %p14;
	selp.f64 	%fd55, %fd37, %fd34, %p16;
	setp.neu.f32 	%p17, %f2, 0f00000000;
	@%p17 bra 	$L__BB0_10;
	setp.eq.s32 	%p18, %r5, 1062207488;
	selp.b32 	%r34, %r6, 0, %p18;
	setp.lt.s32 	%p19, %r18, 0;
	or.b32  	%r35, %r34, 2146435072;
	selp.b32 	%r36, %r35, %r34, %p19;
	mov.b32 	%r37, 0;
	mov.b64 	%fd55, {%r37, %r36};
$L__BB0_10:
	add.f64 	%fd38, %fd10, 0d4000000000000000;
	{
	.reg .b32 %temp; 
	mov.b64 	{%temp, %r38}, %fd38;
	}
	and.b32  	%r39, %r38, 2146435072;
	setp.ne.s32 	%p20, %r39, 2146435072;
	@%p20 bra 	$L__BB0_15;
	setp.num.f32 	%p21, %f2, %f2;
	@%p21 bra 	$L__BB0_13;
	mov.f64 	%fd39, 0d4000000000000000;
	add.rn.f64 	%fd55, %fd10, %fd39;
	bra.uni 	$L__BB0_15;
$L__BB0_13:
	setp.neu.f64 	%p22, %fd11, 0d7FF0000000000000;
	@%p22 bra 	$L__BB0_15;
	setp.lt.s32 	%p23, %r6, 0;
	setp.eq.s32 	%p24, %r5, 1062207488;
	setp.lt.s32 	%p25, %r18, 0;
	selp.b32 	%r41, 0, 2146435072, %p25;
	and.b32  	%r42, %r18, 2147483647;
	setp.ne.s32 	%p26, %r42, 1071644672;
	or.b32  	%r43, %r41, -2147483648;
	selp.b32 	%r44, %r43, %r41, %p26;
	selp.b32 	%r45, %r44, %r41, %p24;
	selp.b32 	%r46, %r45, %r41, %p23;
	mov.b32 	%r47, 0;
	mov.b64 	%fd55, {%r47, %r46};
$L__BB0_15:
	setp.eq.s32 	%p27, %r5, 1062207488;
	setp.eq.f32 	%p28, %f2, 0f3F800000;
	selp.f64 	%fd40, 0d3FF0000000000000, %fd55, %p28;
	add.f64 	%fd18, %fd9, %fd40;
	ld.global.f32 	%f9, [%rd1+8];
	ld.global.f32 	%f10, [%rd2+8];
	sub.f32 	%f3, %f9, %f10;
	cvt.f64.f32 	%fd19, %f3;
	{
	.reg .b32 %temp; 
	mov.b64 	{%temp, %r7}, %fd19;
	}
	abs.f64 	%fd20, %fd19;
	{ // callseq 2, 0
	.param .b64 param0;
	st.param.f64 	[param0], %fd20;
	.param .b64 retval0;
	call.uni (retval0), 
	__internal_accurate_pow, 
	(
	param0
	);
	ld.param.f64 	%fd41, [retval0];
	} // callseq 2
	setp.lt.s32 	%p29, %r7, 0;
	neg.f64 	%fd43, %fd41;
	selp.f64 	%fd44, %fd43, %fd41, %p27;
	selp.f64 	%fd57, %fd44, %fd41, %p29;
	setp.neu.f32 	%p30, %f3, 0f00000000;
	@%p30 bra 	$L__BB0_17;
	setp.eq.s32 	%p31, %r5, 1062207488;
	selp.b32 	%r49, %r7, 0, %p31;
	setp.lt.s32 	%p32, %r18, 0;
	or.b32  	%r50, %r49, 2146435072;
	selp.b32 	%r51, %r50, %r49, %p32;
	mov.b32 	%r52, 0;
	mov.b64 	%fd57, {%r52, %r51};
$L__BB0_17:
	add.f64 	%fd45, %fd19, 0d4000000000000000;
	{
	.reg .b32 %temp; 
	mov.b64 	{%temp, %r53}, %fd45;
	}
	and.b32  	%r54, %r53, 2146435072;
	setp.ne.s32 	%p33, %r54, 2146435072;
	@%p33 bra 	$L__BB0_22;
	setp.num.f32 	%p34, %f3, %f3;
	@%p34 bra 	$L__BB0_20;
	mov.f64 	%fd46, 0d4000000000000000;
	add.rn.f64 	%fd57, %fd19, %fd46;
	bra.uni 	$L__BB0_22;
$L__BB0_20:
	setp.neu.f64 	%p35, %fd20, 0d7FF0000000000000;
	@%p35 bra 	$L__BB0_22;
	setp.lt.s32 	%p36, %r7, 0;
	setp.eq.s32 	%p37, %r5, 1062207488;
	setp.lt.s32 	%p38, %r18, 0;
	selp.b32 	%r56, 0, 2146435072, %p38;
	and.b32  	%r57, %r18, 2147483647;
	setp.ne.s32 	%p39, %r57, 1071644672;
	or.b32  	%r58, %r56, -2147483648;
	selp.b32 	%r59, %r58, %r56, %p39;
	selp.b32 	%r60, %r59, %r56, %p37;
	selp.b32 	%r61, %r60, %r56, %p36;
	mov.b32 	%r62, 0;
	mov.b64 	%fd57, {%r62, %r61};
$L__BB0_22:
	setp.eq.f32 	%p40, %f3, 0f3F800000;
	selp.f64 	%fd47, 0d3FF0000000000000, %fd57, %p40;
	add.f64 	%fd48, %fd18, %fd47;
	sqrt.rn.f64 	%fd49, %fd48;
	cvt.rn.f32.f64 	%f4, %fd49;
	setp.gtu.f32 	%p41, %f4, 0f43340000;
	@%p41 bra 	$L__BB0_24;
	cvt.f64.f32 	%fd50, %f4;
	div.rn.f64 	%fd51, %fd50, 0d4018000000000000;
	cvt.rzi.s32.f64 	%r63, %fd51;
	cvta.to.global.u64 	%rd12, %rd3;
	mul.wide.s32 	%rd13, %r63, 4;
	add.s64 	%rd14, %rd12, %rd13;
	atom.global.add.f32 	%f11, [%rd14], 0f3F800000;
$L__BB0_24:
	ret;

}
	// .globl	_Z2XXPfS_Pi
.visible .entry _Z2XXPfS_Pi(
	.param .u64 .ptr .align 1 _Z2XXPfS_Pi_param_0,
	.param .u64 .ptr .align 1 _Z2XXPfS_Pi_param_1,
	.param .u64 .ptr .align 1 _Z2XXPfS_Pi_param_2
)
{
	.reg .pred 	%p<48>;
	.reg .b32 	%r<63>;
	.reg .b32 	%f<12>;
	.reg .b64 	%rd<13>;
	.reg .b64 	%fd<58>;

	ld.param.u64 	%rd3, [_Z2XXPfS_Pi_param_0];
	ld.param.u64 	%rd4, [_Z2XXPfS_Pi_param_1];
	ld.param.u64 	%rd5, [_Z2XXPfS_Pi_param_2];
	cvta.to.global.u64 	%rd6, %rd5;
	mov.u32 	%r8, %tid.x;
	mov.u32 	%r9, %ntid.x;
	mov.u32 	%r10, %ctaid.x;
	mad.lo.s32 	%r1, %r9, %r10, %r8;
	mov.u32 	%r11, %tid.y;
	mov.u32 	%r12, %ntid.y;
	mov.u32 	%r13, %ctaid.y;
	mad.lo.s32 	%r2, %r12, %r13, %r11;
	ld.global.u32 	%r14, [%rd6];
	setp.ge.s32 	%p1, %r1, %r14;
	setp.lt.s32 	%p2, %r2, %r14;
	setp.lt.s32 	%p3, %r1, %r2;
	and.pred  	%p4, %p2, %p3;
	not.pred 	%p6, %p4;
	or.pred  	%p7, %p1, %p6;
	@%p7 bra 	$L__BB1_24;
	cvta.to.global.u64 	%rd7, %rd4;
	mul.lo.s32 	%r15, %r1, 3;
	mul.lo.s32 	%r16, %r2, 3;
	mul.wide.s32 	%rd8, %r15, 4;
	add.s64 	%rd1, %rd7, %rd8;
	ld.global.f32 	%f5, [%rd1];
	mul.wide.u32 	%rd9, %r16, 4;
	add.s64 	%rd2, %rd7, %rd9;
	ld.global.f32 	%f6, [%rd2];
	sub.f32 	%f1, %f5, %f6;
	cvt.f64.f32 	%fd1, %f1;
	{
	.reg .b32 %temp; 
	mov.b64 	{%temp, %r3}, %fd1;
	}
	mov.f64 	%fd27, 0d4000000000000000;
	{
	.reg .b32 %temp; 
	mov.b64 	{%temp, %r17}, %fd27;
	}
	and.b32  	%r5, %r17, 2146435072;
	setp.eq.s32 	%p8, %r5, 1062207488;
	abs.f64 	%fd2, %fd1;
	{ // callseq 3, 0
	.param .b64 param0;
	st.param.f64 	[param0], %fd2;
	.param .b64 retval0;
	call.uni (retval0), 
	__internal_accurate_pow, 
	(
	param0
	);
	ld.param.f64 	%fd28, [retval0];
	} // callseq 3
	setp.lt.s32 	%p9, %r3, 0;
	neg.f64 	%fd30, %fd28;
	selp.f64 	%fd31, %fd30, %fd28, %p8;
	selp.f64 	%fd53, %fd31, %fd28, %p9;
	setp.neu.f32 	%p10, %f1, 0f00000000;
	@%p10 bra 	$L__BB1_3;
	setp.eq.s32 	%p11, %r5, 1062207488;
	selp.b32 	%r18, %r3, 0, %p11;
	setp.lt.s32 	%p12, %r17, 0;
	or.b32  	%r19, %r18, 2146435072;
	selp.b32 	%r20, %r19, %r18, %p12;
	mov.b32 	%r21, 0;
	mov.b64 	%fd53, {%r21, %r20};
$L__BB1_3:
	add.f64 	%fd32, %fd1, 0d4000000000000000;
	{
	.reg .b32 %temp; 
	mov.b64 	{%temp, %r22}, %fd32;
	}
	and.b32  	%r23, %r22, 2146435072;
	setp.ne.s32 	%p13, %r23, 2146435072;
	@%p13 bra 	$L__BB1_8;
	setp.num.f32 	%p14, %f1, %f1;
	@%p14 bra 	$L__BB1_6;
	mov.f64 	%fd33, 0d4000000000000000;
	add.rn.f64 	%fd53, %fd1, %fd33;
	bra.uni 	$L__BB1_8;
$L__BB1_6:
	setp.neu.f64 	%p15, %fd2, 0d7FF0000000000000;
	@%p15 bra 	$L__BB1_8;
	setp.lt.s32 	%p16, %r3, 0;
	setp.eq.s32 	%p17, %r5, 1062207488;
	setp.lt.s32 	%p18, %r17, 0;
	selp.b32 	%r25, 0, 2146435072, %p18;
	and.b32  	%r26, %r17, 2147483647;
	setp.ne.s32 	%p19, %r26, 1071644672;
	or.b32  	%r27, %r25, -2147483648;
	selp.b32 	%r28, %r27, %r25, %p19;
	selp.b32 	%r29, %r28, %r25, %p17;
	selp.b32 	%r30, %r29, %r25, %p16;
	mov.b32 	%r31, 0;
	mov.b64 	%fd53, {%r31, %r30};
$L__BB1_8:
	setp.eq.s32 	%p20, %r5, 1062207488;
	setp.eq.f32 	%p21, %f1, 0f3F800000;
	selp.f64 	%fd9, 0d3FF0000000000000, %fd53, %p21;
	ld.global.f32 	%f7, [%rd1+4];
	ld.global.f32 	%f8, [%rd2+4];
	sub.f32 	%f2, %f7, %f8;
	cvt.f64.f32 	%fd10, %f2;
	{
	.reg .b32 %temp; 
	mov.b64 	{%temp, %r6}, %fd10;
	}
	abs.f64 	%fd11, %fd10;
	{ // callseq 4, 0
	.param .b64 param0;
	st.param.f64 	[param0], %fd11;
	.param .b64 retval0;
	call.uni (retval0), 
	__internal_accurate_pow, 
	(
	param0
	);
	ld.param.f64 	%fd34, [retval0];
	} // callseq 4
	setp.lt.s32 	%p22, %r6, 0;
	neg.f64 	%fd36, %fd34;
	selp.f64 	%fd37, %fd36, %fd34, %p20;
	selp.f64 	%fd55, %fd37, %fd34, %p22;
	setp.neu.f32 	%p23, %f2, 0f00000000;
	@%p23 bra 	$L__BB1_10;
	setp.eq.s32 	%p24, %r5, 1062207488;
	selp.b32 	%r33, %r6, 0, %p24;
	setp.lt.s32 	%p25, %r17, 0;
	or.b32  	%r34, %r33, 2146435072;
	selp.b32 	%r35, %r34, %r33, %p25;
	mov.b32 	%r36, 0;
	mov.b64 	%fd55, {%r36, %r35};
$L__BB1_10:
	add.f64 	%fd38, %fd10, 0d4000000000000000;
	{
	.reg .b32 %temp; 
	mov.b64 	{%temp, %r37}, %fd38;
	}
	and.b32  	%r38, %r37, 2146435072;
	setp.ne.s32 	%p26, %r38, 2146435072;
	@%p26 bra 	$L__BB1_15;
	setp.num.f32 	%p27, %f2, %f2;
	@%p27 bra 	$L__BB1_13;
	mov.f64 	%fd39, 0d4000000000000000;
	add.rn.f64 	%fd55, %fd10, %fd39;
	bra.uni 	$L__BB1_15;
$L__BB1_13:
	setp.neu.f64 	%p28, %fd11, 0d7FF0000000000000;
	@%p28 bra 	$L__BB1_15;
	setp.lt.s32 	%p29, %r6, 0;
	setp.eq.s32 	%p30, %r5, 1062207488;
	setp.lt.s32 	%p31, %r17, 0;
	selp.b32 	%r40, 0, 2146435072, %p31;
	and.b32  	%r41, %r17, 2147483647;
	setp.ne.s32 	%p32, %r41, 1071644672;
	or.b32  	%r42, %r40, -2147483648;
	selp.b32 	%r43, %r42, %r40, %p32;
	selp.b32 	%r44, %r43, %r40, %p30;
	selp.b32 	%r45, %r44, %r40, %p29;
	mov.b32 	%r46, 0;
	mov.b64 	%fd55, {%r46, %r45};
$L__BB1_15:
	setp.eq.s32 	%p33, %r5, 1062207488;
	setp.eq.f32 	%p34, %f2, 0f3F800000;
	selp.f64 	%fd40, 0d3FF0000000000000, %fd55, %p34;
	add.f64 	%fd18, %fd9, %fd40;
	ld.global.f32 	%f9, [%rd1+8];
	ld.global.f32 	%f10, [%rd2+8];
	sub.f32 	%f3, %f9, %f10;
	cvt.f64.f32 	%fd19, %f3;
	{
	.reg .b32 %temp; 
	mov.b64 	{%temp, %r7}, %fd19;
	}
	abs.f64 	%fd20, %fd19;
	{ // callseq 5, 0
	.param .b64 param0;
	st.param.f64 	[param0], %fd20;
	.param .b64 retval0;
	call.uni (retval0), 
	__internal_accurate_pow, 
	(
	param0
	);
	ld.param.f64 	%fd41, [retval0];
	} // callseq 5
	setp.lt.s32 	%p35, %r7, 0;
	neg.f64 	%fd43, %fd41;
	selp.f64 	%fd44, %fd43, %fd41, %p33;
	selp.f64 	%fd57, %fd44, %fd41, %p35;
	setp.neu.f32 	%p36, %f3, 0f00000000;
	@%p36 bra 	$L__BB1_17;
	setp.eq.s32 	%p37, %r5, 1062207488;
	selp.b32 	%r48, %r7, 0, %p37;
	setp.lt.s32 	%p38, %r17, 0;
	or.b32  	%r49, %r48, 2146435072;
	selp.b32 	%r50, %r49, %r48, %p38;
	mov.b32 	%r51, 0;
	mov.b64 	%fd57, {%r51, %r50};
$L__BB1_17:
	add.f64 	%fd45, %fd19, 0d4000000000000000;
	{
	.reg .b32 %temp; 
	mov.b64 	{%temp, %r52}, %fd45;
	}
	and.b32  	%r53, %r52, 2146435072;
	setp.ne.s32 	%p39, %r53, 2146435072;
	@%p39 bra 	$L__BB1_22;
	setp.num.f32 	%p40, %f3, %f3;
	@%p40 bra 	$L__BB1_20;
	mov.f64 	%fd46, 0d4000000000000000;
	add.rn.f64 	%fd57, %fd19, %fd46;
	bra.uni 	$L__BB1_22;
$L__BB1_20:
	setp.neu.f64 	%p41, %fd20, 0d7FF0000000000000;
	@%p41 bra 	$L__BB1_22;
	setp.lt.s32 	%p42, %r7, 0;
	setp.eq.s32 	%p43, %r5, 1062207488;
	setp.lt.s32 	%p44, %r17, 0;
	selp.b32 	%r55, 0, 2146435072, %p44;
	and.b32  	%r56, %r17, 2147483647;
	setp.ne.s32 	%p45, %r56, 1071644672;
	or.b32  	%r57, %r55, -2147483648;
	selp.b32 	%r58, %r57, %r55, %p45;
	selp.b32 	%r59, %r58, %r55, %p43;
	selp.b32 	%r60, %r59, %r55, %p42;
	mov.b32 	%r61, 0;
	mov.b64 	%fd57, {%r61, %r60};
$L__BB1_22:
	setp.eq.f32 	%p46, %f3, 0f3F800000;
	selp.f64 	%fd47, 0d3FF0000000000000, %fd57, %p46;
	add.f64 	%fd48, %fd18, %fd47;
	sqrt.rn.f64 	%fd49, %fd48;
	cvt.rn.f32.f64 	%f4, %fd49;
	setp.gtu.f32 	%p47, %f4, 0f43340000;
	@%p47 bra 	$L__BB1_24;
	cvt.f64.f32 	%fd50, %f4;
	div.rn.f64 	%fd51, %fd50, 0d4018000000000000;
	cvt.rzi.s32.f64 	%r62, %fd51;
	cvta.to.global.u64 	%rd10, %rd3;
	mul.wide.s32 	%rd11, %r62, 4;
	add.s64 	%rd12, %rd10, %rd11;
	atom.global.add.f32 	%f11, [%rd12], 0f40000000;
$L__BB1_24:
	ret;

}
	// .globl	_Z11create_gridP4NodeP5Puntojfj
.visible .entry _Z11create_gridP4NodeP5Puntojfj(
	.param .u64 .ptr .align 1 _Z11create_gridP4NodeP5Puntojfj_param_0,
	.param .u64 .ptr .align 1 _Z11create_gridP4NodeP5Puntojfj_param_1,
	.param .u32 _Z11create_gridP4NodeP5Puntojfj_param_2,
	.param .f32 _Z11create_gridP4NodeP5Puntojfj_param_3,
	.param .u32 _Z11create_gridP4NodeP5Puntojfj_param_4
)
{
	.local .align 8 .b8 	__local_depot2[24];
	.reg .b64 	%SP;
	.reg .b64 	%SPL;
	.reg .pred 	%p<8>;
	.reg .b32 	%r<79>;
	.reg .b32 	%f<2>;
	.reg .b64 	%rd<45>;
	.reg .b64 	%fd<65>;

	mov.u64 	%SPL, __local_depot2;
	cvta.local.u64 	%SP, %SPL;
	ld.param.u64 	%rd7, [_Z11create_gridP4NodeP5Puntojfj_param_0];
	ld.param.u64 	%rd8, [_Z11create_gridP4NodeP5Puntojfj_param_1];
	ld.param.u32 	%r9, [_Z11create_gridP4NodeP5Puntojfj_param_2];
	ld.param.f32 	%f1, [_Z11create_gridP4NodeP5Puntojfj_param_3];
	ld.param.u32 	%r10, [_Z11create_gridP4NodeP5Puntojfj_param_4];
	cvta.to.global.u64 	%rd1, %rd7;
	cvta.to.global.u64 	%rd2, %rd8;
	add.u64 	%rd9, %SP, 0;
	add.u64 	%rd3, %SPL, 0;
	setp.eq.s32 	%p1, %r9, 0;
	@%p1 bra 	$L__BB2_9;
	cvt.f64.f32 	%fd1, %f1;
	and.b32  	%r1, %r9, 3;
	setp.lt.u32 	%p2, %r9, 4;
	mov.b32 	%r78, 0;
	@%p2 bra 	$L__BB2_4;
	and.b32  	%r78, %r9, -4;
	neg.s32 	%r76, %r78;
	add.s64 	%rd44, %rd2, 48;
	mov.u64 	%rd13, $str;
$L__BB2_3:
	.pragma "nounroll";
	ld.global.f64 	%fd2, [%rd44+-48];
	div.rn.f64 	%fd3, %fd2, %fd1;
	cvt.rzi.s32.f64 	%r12, %fd3;
	ld.global.f64 	%fd4, [%rd44+-40];
	div.rn.f64 	%fd5, %fd4, %fd1;
	cvt.rzi.s32.f64 	%r13, %fd5;
	ld.global.f64 	%fd6, [%rd44+-32];
	div.rn.f64 	%fd7, %fd6, %fd1;
	cvt.rzi.s32.f64 	%r14, %fd7;
	mad.lo.s32 	%r15, %r14, %r10, %r13;
	mad.lo.s32 	%r16, %r15, %r10, %r12;
	mul.wide.u32 	%rd10, %r16, 16;
	add.s64 	%rd11, %rd1, %rd10;
	ld.global.u32 	%r17, [%rd11];
	add.s32 	%r18, %r17, 1;
	st.global.u32 	[%rd11], %r18;
	ld.global.u64 	%rd12, [%rd11+8];
	ld.f64 	%fd8, [%rd12+24];
	ld.f64 	%fd9, [%rd12+32];
	ld.f64 	%fd10, [%rd12+40];
	st.local.f64 	[%rd3], %fd8;
	st.local.f64 	[%rd3+8], %fd9;
	st.local.f64 	[%rd3+16], %fd10;
	cvta.global.u64 	%rd14, %rd13;
	{ // callseq 6, 0
	.param .b64 param0;
	st.param.b64 	[param0], %rd14;
	.param .b64 param1;
	st.param.b64 	[param1], %rd9;
	.param .b32 retval0;
	call.uni (retval0), 
	vprintf, 
	(
	param0, 
	param1
	);
	ld.param.b32 	%r19, [retval0];
	} // callseq 6
	ld.global.f64 	%fd11, [%rd44+-24];
	div.rn.f64 	%fd12, %fd11, %fd1;
	cvt.rzi.s32.f64 	%r21, %fd12;
	ld.global.f64 	%fd13, [%rd44+-16];
	div.rn.f64 	%fd14, %fd13, %fd1;
	cvt.rzi.s32.f64 	%r22, %fd14;
	ld.global.f64 	%fd15, [%rd44+-8];
	div.rn.f64 	%fd16, %fd15, %fd1;
	cvt.rzi.s32.f64 	%r23, %fd16;
	mad.lo.s32 	%r24, %r23, %r10, %r22;
	mad.lo.s32 	%r25, %r24, %r10, %r21;
	mul.wide.u32 	%rd16, %r25, 16;
	add.s64 	%rd17, %rd1, %rd16;
	ld.global.u32 	%r26, [%rd17];
	add.s32 	%r27, %r26, 1;
	st.global.u32 	[%rd17], %r27;
	ld.global.u64 	%rd18, [%rd17+8];
	ld.f64 	%fd17, [%rd18+24];
	ld.f64 	%fd18, [%rd18+32];
	ld.f64 	%fd19, [%rd18+40];
	st.local.f64 	[%rd3], %fd17;
	st.local.f64 	[%rd3+8], %fd18;
	st.local.f64 	[%rd3+16], %fd19;
	{ // callseq 7, 0
	.param .b64 param0;
	st.param.b64 	[param0], %rd14;
	.param .b64 param1;
	st.param.b64 	[param1], %rd9;
	.param .b32 retval0;
	call.uni (retval0), 
	vprintf, 
	(
	param0, 
	param1
	);
	ld.param.b32 	%r28, [retval0];
	} // callseq 7
	ld.global.f64 	%fd20, [%rd44];
	div.rn.f64 	%fd21, %fd20, %fd1;
	cvt.rzi.s32.f64 	%r30, %fd21;
	ld.global.f64 	%fd22, [%rd44+8];
	div.rn.f64 	%fd23, %fd22, %fd1;
	cvt.rzi.s32.f64 	%r31, %fd23;
	ld.global.f64 	%fd24, [%rd44+16];
	div.rn.f64 	%fd25, %fd24, %fd1;
	cvt.rzi.s32.f64 	%r32, %fd25;
	mad.lo.s32 	%r33, %r32, %r10, %r31;
	mad.lo.s32 	%r34, %r33, %r10, %r30;
	mul.wide.u32 	%rd19, %r34, 16;
	add.s64 	%rd20, %rd1, %rd19;
	ld.global.u32 	%r35, [%rd20];
	add.s32 	%r36, %r35, 1;
	st.global.u32 	[%rd20], %r36;
	ld.global.u64 	%rd21, [%rd20+8];
	ld.f64 	%fd26, [%rd21+24];
	ld.f64 	%fd27, [%rd21+32];
	ld.f64 	%fd28, [%rd21+40];
	st.local.f64 	[%rd3], %fd26;
	st.local.f64 	[%rd3+8], %fd27;
	st.local.f64 	[%rd3+16], %fd28;
	{ // callseq 8, 0
	.param .b64 param0;
	st.param.b64 	[param0], %rd14;
	.param .b64 param1;
	st.param.b64 	[param1], %rd9;
	.param .b32 retval0;
	call.uni (retval0), 
	vprintf, 
	(
	param0, 
	param1
	);
	ld.param.b32 	%r37, [retval0];
	} // callseq 8
	ld.global.f64 	%fd29, [%rd44+24];
	div.rn.f64 	%fd30, %fd29, %fd1;
	cvt.rzi.s32.f64 	%r39, %fd30;
	ld.global.f64 	%fd31, [%rd44+32];
	div.rn.f64 	%fd32, %fd31, %fd1;
	cvt.rzi.s32.f64 	%r40, %fd32;
	ld.global.f64 	%fd33, [%rd44+40];
	div.rn.f64 	%fd34, %fd33, %fd1;
	cvt.rzi.s32.f64 	%r41, %fd34;
	mad.lo.s32 	%r42, %r41, %r10, %r40;
	mad.lo.s32 	%r43, %r42, %r10, %r39;
	mul.wide.u32 	%rd22, %r43, 16;
	add.s64 	%rd23, %rd1, %rd22;
	ld.global.u32 	%r44, [%rd23];
	add.s32 	%r45, %r44, 1;
	st.global.u32 	[%rd23], %r45;
	ld.global.u64 	%rd24, [%rd23+8];
	ld.f64 	%fd35, [%rd24+24];
	ld.f64 	%fd36, [%rd24+32];
	ld.f64 	%fd37, [%rd24+40];
	st.local.f64 	[%rd3], %fd35;
	st.local.f64 	[%rd3+8], %fd36;
	st.local.f64 	[%rd3+16], %fd37;
	{ // callseq 9, 0
	.param .b64 param0;
	st.param.b64 	[param0], %rd14;
	.param .b64 param1;
	st.param.b64 	[param1], %rd9;
	.param .b32 retval0;
	call.uni (retval0), 
	vprintf, 
	(
	param0, 
	param1
	);
	ld.param.b32 	%r46, [retval0];
	} // callseq 9
	add.s32 	%r76, %r76, 4;
	add.s64 	%rd44, %rd44, 96;
	setp.ne.s32 	%p3, %r76, 0;
	@%p3 bra 	$L__BB2_3;
$L__BB2_4:
	setp.eq.s32 	%p4, %r1, 0;
	@%p4 bra 	$L__BB2_9;
	setp.eq.s32 	%p5, %r1, 1;
	@%p5 bra 	$L__BB2_7;
	mul.wide.u32 	%rd25, %r78, 24;
	add.s64 	%rd26, %rd2, %rd25;
	ld.global.f64 	%fd38, [%rd26];
	div.rn.f64 	%fd39, %fd38, %fd1;
	cvt.rzi.s32.f64 	%r48, %fd39;
	ld.global.f64 	%fd40, [%rd26+8];
	div.rn.f64 	%fd41, %fd40, %fd1;
	cvt.rzi.s32.f64 	%r49, %fd41;
	ld.global.f64 	%fd42, [%rd26+16];
	div.rn.f64 	%fd43, %fd42, %fd1;
	cvt.rzi.s32.f64 	%r50, %fd43;
	mad.lo.s32 	%r51, %r50, %r10, %r49;
	mad.lo.s32 	%r52, %r51, %r10, %r48;
	mul.wide.u32 	%rd27, %r52, 16;
	add.s64 	%rd28, %rd1, %rd27;
	ld.global.u32 	%r53, [%rd28];
	add.s32 	%r54, %r53, 1;
	st.global.u32 	[%rd28], %r54;
	ld.global.u64 	%rd29, [%rd28+8];
	ld.f64 	%fd44, [%rd29+24];
	ld.f64 	%fd45, [%rd29+32];
	ld.f64 	%fd46, [%rd29+40];
	st.local.f64 	[%rd3], %fd44;
	st.local.f64 	[%rd3+8], %fd45;
	st.local.f64 	[%rd3+16], %fd46;
	mov.u64 	%rd30, $str;
	cvta.global.u64 	%rd31, %rd30;
	{ // callseq 10, 0
	.param .b64 param0;
	st.param.b64 	[param0], %rd31;
	.param .b64 param1;
	st.param.b64 	[param1], %rd9;
	.param .b32 retval0;
	call.uni (retval0), 
	vprintf, 
	(
	param0, 
	param1
	);
	ld.param.b32 	%r55, [retval0];
	} // callseq 10
	ld.global.f64 	%fd47, [%rd26+24];
	div.rn.f64 	%fd48, %fd47, %fd1;
	cvt.rzi.s32.f64 	%r57, %fd48;
	ld.global.f64 	%fd49, [%rd26+32];
	div.rn.f64 	%fd50, %fd49, %fd1;
	cvt.rzi.s32.f64 	%r58, %fd50;
	ld.global.f64 	%fd51, [%rd26+40];
	div.rn.f64 	%fd52, %fd51, %fd1;
	cvt.rzi.s32.f64 	%r59, %fd52;
	mad.lo.s32 	%r60, %r59, %r10, %r58;
	mad.lo.s32 	%r61, %r60, %r10, %r57;
	mul.wide.u32 	%rd33, %r61, 16;
	add.s64 	%rd34, %rd1, %rd33;
	ld.global.u32 	%r62, [%rd34];
	add.s32 	%r63, %r62, 1;
	st.global.u32 	[%rd34], %r63;
	ld.global.u64 	%rd35, [%rd34+8];
	ld.f64 	%fd53, [%rd35+24];
	ld.f64 	%fd54, [%rd35+32];
	ld.f64 	%fd55, [%rd35+40];
	st.local.f64 	[%rd3], %fd53;
	st.local.f64 	[%rd3+8], %fd54;
	st.local.f64 	[%rd3+16], %fd55;
	{ // callseq 11, 0
	.param .b64 param0;
	st.param.b64 	[param0], %rd31;
	.param .b64 param1;
	st.param.b64 	[param1], %rd9;
	.param .b32 retval0;
	call.uni (retval0), 
	vprintf, 
	(
	param0, 
	param1
	);
	ld.param.b32 	%r64, [retval0];
	} // callseq 11
	add.s32 	%r78, %r78, 2;
$L__BB2_7:
	and.b32  	%r66, %r9, 1;
	setp.eq.b32 	%p6, %r66, 1;
	not.pred 	%p7, %p6;
	@%p7 bra 	$L__BB2_9;
	mul.wide.u32 	%rd36, %r78, 24;
	add.s64 	%rd37, %rd2, %rd36;
	ld.global.f64 	%fd56, [%rd37];
	div.rn.f64 	%fd57, %fd56, %fd1;
	cvt.rzi.s32.f64 	%r67, %fd57;
	ld.global.f64 	%fd58, [%rd37+8];
	div.rn.f64 	%fd59, %fd58, %fd1;
	cvt.rzi.s32.f64 	%r68, %fd59;
	ld.global.f64 	%fd60, [%rd37+16];
	div.rn.f64 	%fd61, %fd60, %fd1;
	cvt.rzi.s32.f64 	%r69, %fd61;
	mad.lo.s32 	%r70, %r69, %r10, %r68;
	mad.lo.s32 	%r71, %r70, %r10, %r67;
	mul.wide.u32 	%rd38, %r71, 16;
	add.s64 	%rd39, %rd1, %rd38;
	ld.global.u32 	%r72, [%rd39];
	add.s32 	%r73, %r72, 1;
	st.global.u32 	[%rd39], %r73;
	ld.global.u64 	%rd40, [%rd39+8];
	ld.f64 	%fd62, [%rd40+24];
	ld.f64 	%fd63, [%rd40+32];
	ld.f64 	%fd64, [%rd40+40];
	st.local.f64 	[%rd3], %fd62;
	st.local.f64 	[%rd3+8], %fd63;
	st.local.f64 	[%rd3+16], %fd64;
	mov.u64 	%rd41, $str;
	cvta.global.u64 	%rd42, %rd41;
	{ // callseq 12, 0
	.param .b64 param0;
	st.param.b64 	[param0], %rd42;
	.param .b64 param1;
	st.param.b64 	[param1], %rd9;
	.param .b32 retval0;
	call.uni (retval0), 
	vprintf, 
	(
	param0, 
	param1
	);
	ld.param.b32 	%r74, [retval0];
	} // callseq 12
$L__BB2_9:
	ret;

}
.func  (.param .b64 func_retval0) __internal_accurate_pow(
	.param .b64 __internal_accurate_pow_param_0
)
{
	.reg .pred 	%p<8>;
	.reg .b32 	%r<49>;
	.reg .b32 	%f<3>;
	.reg .b64 	%fd<109>;

	ld.param.f64 	%fd10, [__internal_accurate_pow_param_0];
	{
	.reg .b32 %temp; 
	mov.b64 	{%temp, %r46}, %fd10;
	}
	{
	.reg .b32 %temp; 
	mov.b64 	{%r45, %temp}, %fd10;
	}
	shr.u32 	%r47, %r46, 20;
	setp.gt.u32 	%p1, %r46, 1048575;
	@%p1 bra 	$L__BB3_2;
	mul.f64 	%fd11, %fd10, 0d4350000000000000;
	{
	.reg .b32 %temp; 
	mov.b64 	{%temp, %r46}, %fd11;
	}
	{
	.reg .b32 %temp; 
	mov.b64 	{%r45, %temp}, %fd11;
	}
	shr.u32 	%r16, %r46, 20;
	add.s32 	%r47, %r16, -54;
$L__BB3_2:
	add.s32 	%r48, %r47, -1023;
	and.b32  	%r17, %r46, -2146435073;
	or.b32  	%r18, %r17, 1072693248;
	mov.b64 	%fd107, {%r45, %r18};
	setp.lt.u32 	%p2, %r18, 1073127583;
	@%p2 bra 	$L__BB3_4;
	{
	.reg .b32 %temp; 
	mov.b64 	{%r19, %temp}, %fd107;
	}
	{
	.reg .b32 %temp; 
	mov.b64 	{%temp, %r20}, %fd107;
	}
	add.s32 	%r21, %r20, -1048576;
	mov.b64 	%fd107, {%r19, %r21};
	add.s32 	%r48, %r47, -1022;
$L__BB3_4:
	add.f64 	%fd12, %fd107, 0dBFF0000000000000;
	add.f64 	%fd13, %fd107, 0d3FF0000000000000;
	rcp.approx.ftz.f64 	%fd14, %fd13;
	neg.f64 	%fd15, %fd13;
	fma.rn.f64 	%fd16, %fd15, %fd14, 0d3FF0000000000000;
	fma.rn.f64 	%fd17, %fd16, %fd16, %fd16;
	fma.rn.f64 	%fd18, %fd17, %fd14, %fd14;
	mul.f64 	%fd19, %fd12, %fd18;
	fma.rn.f64 	%fd20, %fd12, %fd18, %fd19;
	mul.f64 	%fd21, %fd20, %fd20;
	fma.rn.f64 	%fd22, %fd21, 0d3EB0F5FF7D2CAFE2, 0d3ED0F5D241AD3B5A;
	fma.rn.f64 	%fd23, %fd22, %fd21, 0d3EF3B20A75488A3F;
	fma.rn.f64 	%fd24, %fd23, %fd21, 0d3F1745CDE4FAECD5;
	fma.rn.f64 	%fd25, %fd24, %fd21, 0d3F3C71C7258A578B;
	fma.rn.f64 	%fd26, %fd25, %fd21, 0d3F6249249242B910;
	fma.rn.f64 	%fd27, %fd26, %fd21, 0d3F89999999999DFB;
	sub.f64 	%fd28, %fd12, %fd20;
	add.f64 	%fd29, %fd28, %fd28;
	neg.f64 	%fd30, %fd20;
	fma.rn.f64 	%fd31, %fd30, %fd12, %fd29;
	mul.f64 	%fd32, %fd18, %fd31;
	fma.rn.f64 	%fd33, %fd21, %fd27, 0d3FB5555555555555;
	mov.f64 	%fd34, 0d3FB5555555555555;
	sub.f64 	%fd35, %fd34, %fd33;
	fma.rn.f64 	%fd36, %fd21, %fd27, %fd35;
	add.f64 	%fd37, %fd36, 0dBC46A4CB00B9E7B0;
	add.f64 	%fd38, %fd33, %fd37;
	sub.f64 	%fd39, %fd33, %fd38;
	add.f64 	%fd40, %fd37, %fd39;
	mul.rn.f64 	%fd41, %fd20, %fd20;
	neg.f64 	%fd42, %fd41;
	fma.rn.f64 	%fd43, %fd20, %fd20, %fd42;
	{
	.reg .b32 %temp; 
	mov.b64 	{%r22, %temp}, %fd32;
	}
	{
	.reg .b32 %temp; 
	mov.b64 	{%temp, %r23}, %fd32;
	}
	add.s32 	%r24, %r23, 1048576;
	mov.b64 	%fd44, {%r22, %r24};
	fma.rn.f64 	%fd45, %fd20, %fd44, %fd43;
	mul.rn.f64 	%fd46, %fd41, %fd20;
	neg.f64 	%fd47, %fd46;
	fma.rn.f64 	%fd48, %fd41, %fd20, %fd47;
	fma.rn.f64 	%fd49, %fd41, %fd32, %fd48;
	fma.rn.f64 	%fd50, %fd45, %fd20, %fd49;
	mul.rn.f64 	%fd51, %fd38, %fd46;
	neg.f64 	%fd52, %fd51;
	fma.rn.f64 	%fd53, %fd38, %fd46, %fd52;
	fma.rn.f64 	%fd54, %fd38, %fd50, %fd53;
	fma.rn.f64 	%fd55, %fd40, %fd46, %fd54;
	add.f64 	%fd56, %fd51, %fd55;
	sub.f64 	%fd57, %fd51, %fd56;
	add.f64 	%fd58, %fd55, %fd57;
	add.f64 	%fd59, %fd20, %fd56;
	sub.f64 	%fd60, %fd20, %fd59;
	add.f64 	%fd61, %fd56, %fd60;
	add.f64 	%fd62, %fd58, %fd61;
	add.f64 	%fd63, %fd32, %fd62;
	add.f64 	%fd64, %fd59, %fd63;
	sub.f64 	%fd65, %fd59, %fd64;
	add.f64 	%fd66, %fd63, %fd65;
	xor.b32  	%r25, %r48, -2147483648;
	mov.b32 	%r26, 1127219200;
	mov.b64 	%fd67, {%r25, %r26};
	mov.b32 	%r27, -2147483648;
	mov.b64 	%fd68, {%r27, %r26};
	sub.f64 	%fd69, %fd67, %fd68;
	fma.rn.f64 	%fd70, %fd69, 0d3FE62E42FEFA39EF, %fd64;
	fma.rn.f64 	%fd71, %fd69, 0dBFE62E42FEFA39EF, %fd70;
	sub.f64 	%fd72, %fd71, %fd64;
	sub.f64 	%fd73, %fd66, %fd72;
	fma.rn.f64 	%fd74, %fd69, 0d3C7ABC9E3B39803F, %fd73;
	add.f64 	%fd75, %fd70, %fd74;
	sub.f64 	%fd76, %fd70, %fd75;
	add.f64 	%fd77, %fd74, %fd76;
	mov.f64 	%fd78, 0d4000000000000000;
	{
	.reg .b32 %temp; 
	mov.b64 	{%temp, %r28}, %fd78;
	}
	{
	.reg .b32 %temp; 
	mov.b64 	{%r29, %temp}, %fd78;
	}
	shl.b32 	%r30, %r28, 1;
	setp.gt.u32 	%p3, %r30, -33554433;
	and.b32  	%r31, %r28, -15728641;
	selp.b32 	%r32, %r31, %r28, %p3;
	mov.b64 	%fd79, {%r29, %r32};
	mul.rn.f64 	%fd80, %fd75, %fd79;
	neg.f64 	%fd81, %fd80;
	fma.rn.f64 	%fd82, %fd75, %fd79, %fd81;
	fma.rn.f64 	%fd83, %fd77, %fd79, %fd82;
	add.f64 	%fd4, %fd80, %fd83;
	sub.f64 	%fd84, %fd80, %fd4;
	add.f64 	%fd5, %fd83, %fd84;
	fma.rn.f64 	%fd85, %fd4, 0d3FF71547652B82FE, 0d4338000000000000;
	{
	.reg .b32 %temp; 
	mov.b64 	{%r13, %temp}, %fd85;
	}
	mov.f64 	%fd86, 0dC338000000000000;
	add.rn.f64 	%fd87, %fd85, %fd86;
	fma.rn.f64 	%fd88, %fd87, 0dBFE62E42FEFA39EF, %fd4;
	fma.rn.f64 	%fd89, %fd87, 0dBC7ABC9E3B39803F, %fd88;
	fma.rn.f64 	%fd90, %fd89, 0d3E5ADE1569CE2BDF, 0d3E928AF3FCA213EA;
	fma.rn.f64 	%fd91, %fd90, %fd89, 0d3EC71DEE62401315;
	fma.rn.f64 	%fd92, %fd91, %fd89, 0d3EFA01997C89EB71;
	fma.rn.f64 	%fd93, %fd92, %fd89, 0d3F2A01A014761F65;
	fma.rn.f64 	%fd94, %fd93, %fd89, 0d3F56C16C1852B7AF;
	fma.rn.f64 	%fd95, %fd94, %fd89, 0d3F81111111122322;
	fma.rn.f64 	%fd96, %fd95, %fd89, 0d3FA55555555502A1;
	fma.rn.f64 	%fd97, %fd96, %fd89, 0d3FC5555555555511;
	fma.rn.f64 	%fd98, %fd97, %fd89, 0d3FE000000000000B;
	fma.rn.f64 	%fd99, %fd98, %fd89, 0d3FF0000000000000;
	fma.rn.f64 	%fd100, %fd99, %fd89, 0d3FF0000000000000;
	{
	.reg .b32 %temp; 
	mov.b64 	{%r14, %temp}, %fd100;
	}
	{
	.reg .b32 %temp; 
	mov.b64 	{%temp, %r15}, %fd100;
	}
	shl.b32 	%r33, %r13, 20;
	add.s32 	%r34, %r33, %r15;
	mov.b64 	%fd108, {%r14, %r34};
	{
	.reg .b32 %temp; 
	mov.b64 	{%temp, %r35}, %fd4;
	}
	mov.b32 	%f2, %r35;
	abs.f32 	%f1, %f2;
	setp.lt.f32 	%p4, %f1, 0f4086232B;
	@%p4 bra 	$L__BB3_7;
	setp.lt.f64 	%p5, %fd4, 0d0000000000000000;
	add.f64 	%fd101, %fd4, 0d7FF0000000000000;
	selp.f64 	%fd108, 0d0000000000000000, %fd101, %p5;
	setp.geu.f32 	%p6, %f1, 0f40874800;
	@%p6 bra 	$L__BB3_7;
	shr.u32 	%r36, %r13, 31;
	add.s32 	%r37, %r13, %r36;
	shr.s32 	%r38, %r37, 1;
	shl.b32 	%r39, %r38, 20;
	add.s32 	%r40, %r15, %r39;
	mov.b64 	%fd102, {%r14, %r40};
	sub.s32 	%r41, %r13, %r38;
	shl.b32 	%r42, %r41, 20;
	add.s32 	%r43, %r42, 1072693248;
	mov.b32 	%r44, 0;
	mov.b64 	%fd103, {%r44, %r43};
	mul.f64 	%fd108, %fd103, %fd102;
$L__BB3_7:
	abs.f64 	%fd104, %fd108;
	setp.eq.f64 	%p7, %fd104, 0d7FF0000000000000;
	fma.rn.f64 	%fd105, %fd108, %fd5, %fd108;
	selp.f64 	%fd106, %fd108, %fd105, %p7;
	st.param.f64 	[func_retval0], %fd106;
	ret;

}


// ===== COMPILED SASS (sm_100) =====

	.target	sm_100

	.elftype	@"ET_EXEC"


//--------------------- .note.nv.tkinfo           --------------------------
	.section	.note.nv.tkinfo,"",@"SHT_NOTE"
	.sectionflags	@"SHF_NOTE_NV_TKINFO"
	.tkinfo
        /*0018*/ 	.word	0x00000002
        /*0030*/ 	.string	""
        /*0030*/ 	.string	"ptxas"
        /*0030*/ 	.string	"Cuda compilation tools, release 13.0, V13.0.88"
        /*0030*/ 	.string	"Build cuda_13.0.r13.0/compiler.36424714_0"
        /*0030*/ 	.string	"-arch sm_100 -m 64 "



//--------------------- .note.nv.cuinfo           --------------------------
	.section	.note.nv.cuinfo,"",@"SHT_NOTE"
	.sectionflags	@"SHF_NOTE_NV_CUINFO"
        /*0018*/ 	.short	0x0002
        /*001a*/ 	.short	0x0064
        /*001c*/ 	.short	0x0082
	.zero		2


//--------------------- .nv.info                  --------------------------
	.section	.nv.info,"",@"SHT_CUDA_INFO"
	.align	4


	//----- nvinfo : EIATTR_REGCOUNT
	.align		4
        /*0000*/ 	.byte	0x04, 0x2f
        /*0002*/ 	.short	(.L_2 - .L_1)
	.align		4
.L_1:
        /*0004*/ 	.word	index@(_Z2XYPfS_S_Pi)
        /*0008*/ 	.word	0x0000001f


	//----- nvinfo : EIATTR_FRAME_SIZE
	.align		4
.L_2:
        /*000c*/ 	.byte	0x04, 0x11
        /*000e*/ 	.short	(.L_4 - .L_3)
	.align		4
.L_3:
        /*0010*/ 	.word	index@($_Z2XYPfS_S_Pi$__internal_accurate_pow)
        /*0014*/ 	.word	0x00000000


	//----- nvinfo : EIATTR_FRAME_SIZE
	.align		4
.L_4:
        /*0018*/ 	.byte	0x04, 0x11
        /*001a*/ 	.short	(.L_6 - .L_5)
	.align		4
.L_5:
        /*001c*/ 	.word	index@($__internal_4_$__cuda_sm20_dsqrt_rn_f64_mediumpath_v1)
        /*0020*/ 	.word	0x00000000


	//----- nvinfo : EIATTR_FRAME_SIZE
	.align		4
.L_6:
        /*0024*/ 	.byte	0x04, 0x11
        /*0026*/ 	.short	(.L_8 - .L_7)
	.align		4
.L_7:
        /*0028*/ 	.word	index@($__internal_3_$__cuda_sm20_div_rn_f64_full)
        /*002c*/ 	.word	0x00000000


	//----- nvinfo : EIATTR_FRAME_SIZE
	.align		4
.L_8:
        /*0030*/ 	.byte	0x04, 0x11
        /*0032*/ 	.short	(.L_10 - .L_9)
	.align		4
.L_9:
        /*0034*/ 	.word	index@(_Z2XYPfS_S_Pi)
        /*0038*/ 	.word	0x00000000


	//----- nvinfo : EIATTR_REGCOUNT
	.align		4
.L_10:
        /*003c*/ 	.byte	0x04, 0x2f
        /*003e*/ 	.short	(.L_12 - .L_11)
	.align		4
.L_11:
        /*0040*/ 	.word	index@(_Z2XXPfS_Pi)
        /*0044*/ 	.word	0x0000001f


	//----- nvinfo : EIATTR_FRAME_SIZE
	.align		4
.L_12:
        /*0048*/ 	.byte	0x04, 0x11
        /*004a*/ 	.short	(.L_14 - .L_13)
	.align		4
.L_13:
        /*004c*/ 	.word	index@($_Z2XXPfS_Pi$__internal_accurate_pow)
        /*0050*/ 	.word	0x00000000


	//----- nvinfo : EIATTR_FRAME_SIZE
	.align		4
.L_14:
        /*0054*/ 	.byte	0x04, 0x11
        /*0056*/ 	.short	(.L_16 - .L_15)
	.align		4
.L_15:
        /*0058*/ 	.word	index@($__internal_2_$__cuda_sm20_dsqrt_rn_f64_mediumpath_v1)
        /*005c*/ 	.word	0x00000000


	//----- nvinfo : EIATTR_FRAME_SIZE
	.align		4
.L_16:
        /*0060*/ 	.byte	0x04, 0x11
        /*0062*/ 	.short	(.L_18 - .L_17)
	.align		4
.L_17:
        /*0064*/ 	.word	index@($__internal_1_$__cuda_sm20_div_rn_f64_full)
        /*0068*/ 	.word	0x00000000


	//----- nvinfo : EIATTR_FRAME_SIZE
	.align		4
.L_18:
        /*006c*/ 	.byte	0x04, 0x11
        /*006e*/ 	.short	(.L_20 - .L_19)
	.align		4
.L_19:
        /*0070*/ 	.word	index@(_Z2XXPfS_Pi)
        /*0074*/ 	.word	0x00000000


	//----- nvinfo : EIATTR_REGCOUNT
	.align		4
.L_20:
        /*0078*/ 	.byte	0x04, 0x2f
        /*007a*/ 	.short	(.L_22 - .L_21)
	.align		4
.L_21:
        /*007c*/ 	.word	index@(_Z11create_gridP4NodeP5Puntojfj)
        /*0080*/ 	.word	0x00000020


	//----- nvinfo : EIATTR_FRAME_SIZE
	.align		4
.L_22:
        /*0084*/ 	.byte	0x04, 0x11
        /*0086*/ 	.short	(.L_24 - .L_23)
	.align		4
.L_23:
        /*0088*/ 	.word	index@($__internal_0_$__cuda_sm20_div_rn_f64_full)
        /*008c*/ 	.word	0x00000018


	//----- nvinfo : EIATTR_FRAME_SIZE
	.align		4
.L_24:
        /*0090*/ 	.byte	0x04, 0x11
        /*0092*/ 	.short	(.L_26 - .L_25)
	.align		4
.L_25:
        /*0094*/ 	.word	index@(_Z11create_gridP4NodeP5Puntojfj)
        /*0098*/ 	.word	0x00000018


	//----- nvinfo : EIATTR_MIN_STACK_SIZE
	.align		4
.L_26:
        /*009c*/ 	.byte	0x04, 0x12
        /*009e*/ 	.short	(.L_28 - .L_27)
	.align		4
.L_27:
        /*00a0*/ 	.word	index@(_Z11create_gridP4NodeP5Puntojfj)
        /*00a4*/ 	.word	0x00000018


	//----- nvinfo : EIATTR_MIN_STACK_SIZE
	.align		4
.L_28:
        /*00a8*/ 	.byte	0x04, 0x12
        /*00aa*/ 	.short	(.L_30 - .L_29)
	.align		4
.L_29:
        /*00ac*/ 	.word	index@(_Z2XXPfS_Pi)
        /*00b0*/ 	.word	0x00000000


	//----- nvinfo : EIATTR_MIN_STACK_SIZE
	.align		4
.L_30:
        /*00b4*/ 	.byte	0x04, 0x12
        /*00b6*/ 	.short	(.L_32 - .L_31)
	.align		4
.L_31:
        /*00b8*/ 	.word	index@(_Z2XYPfS_S_Pi)
        /*00bc*/ 	.word	0x00000000
.L_32:


//--------------------- .nv.compat                --------------------------
	.section	.nv.compat,"",@"SHT_CUDA_COMPAT_INFO"
	.align	4
        /*0000*/ 	.byte	0x02, 0x09, 0x00, 0x00, 0x02, 0x02, 0x01, 0x00, 0x02, 0x05, 0x05, 0x00, 0x03, 0x07, 0x01, 0x01
        /*0010*/ 	.byte	0x02, 0x03, 0x00, 0x00, 0x02, 0x06, 0x01, 0x00, 0x04, 0x0b, 0x08, 0x00, 0x01, 0x00, 0x00, 0x00
        /*0020*/ 	.byte	0x00, 0x00, 0x00, 0x00


//--------------------- .nv.info._Z11create_gridP4NodeP5Puntojfj --------------------------
	.section	.nv.info._Z11create_gridP4NodeP5Puntojfj,"",@"SHT_CUDA_INFO"
	.sectionflags	@""
	.align	4


	//----- nvinfo : EIATTR_CUDA_API_VERSION
	.align		4
        /*0000*/ 	.byte	0x04, 0x37
        /*0002*/ 	.short	(.L_34 - .L_33)
.L_33:
        /*0004*/ 	.word	0x00000082


	//----- nvinfo : EIATTR_KPARAM_INFO
	.align		4
.L_34:
        /*0008*/ 	.byte	0x04, 0x17
        /*000a*/ 	.short	(.L_36 - .L_35)
.L_35:
        /*000c*/ 	.word	0x00000000
        /*0010*/ 	.short	0x0004
        /*0012*/ 	.short	0x0018
        /*0014*/ 	.byte	0x00, 0xf0, 0x11, 0x00


	//----- nvinfo : EIATTR_KPARAM_INFO
	.align		4
.L_36:
        /*0018*/ 	.byte	0x04, 0x17
        /*001a*/ 	.short	(.L_38 - .L_37)
.L_37:
        /*001c*/ 	.word	0x00000000
        /*0020*/ 	.short	0x0003
        /*0022*/ 	.short	0x0014
        /*0024*/ 	.byte	0x00, 0xf0, 0x11, 0x00


	//----- nvinfo : EIATTR_KPARAM_INFO
	.align		4
.L_38:
        /*0028*/ 	.byte	0x04, 0x17
        /*002a*/ 	.short	(.L_40 - .L_39)
.L_39:
        /*002c*/ 	.word	0x00000000
        /*0030*/ 	.short	0x0002
        /*0032*/ 	.short	0x0010
        /*0034*/ 	.byte	0x00, 0xf0, 0x11, 0x00


	//----- nvinfo : EIATTR_KPARAM_INFO
	.align		4
.L_40:
        /*0038*/ 	.byte	0x04, 0x17
        /*003a*/ 	.short	(.L_42 - .L_41)
.L_41:
        /*003c*/ 	.word	0x00000000
        /*0040*/ 	.short	0x0001
        /*0042*/ 	.short	0x0008
        /*0044*/ 	.byte	0x00, 0xf5, 0x21, 0x00


	//----- nvinfo : EIATTR_KPARAM_INFO
	.align		4
.L_42:
        /*0048*/ 	.byte	0x04, 0x17
        /*004a*/ 	.short	(.L_44 - .L_43)
.L_43:
        /*004c*/ 	.word	0x00000000
        /*0050*/ 	.short	0x0000
        /*0052*/ 	.short	0x0000
        /*0054*/ 	.byte	0x00, 0xf5, 0x21, 0x00


	//----- nvinfo : EIATTR_SPARSE_MMA_MASK
	.align		4
.L_44:
        /*0058*/ 	.byte	0x03, 0x50
        /*005a*/ 	.short	0x0000


	//----- nvinfo : EIATTR_MAXREG_COUNT
	.align		4
        /*005c*/ 	.byte	0x03, 0x1b
        /*005e*/ 	.short	0x00ff


	//----- nvinfo : EIATTR_EXTERNS
	.align		4
        /*0060*/ 	.byte	0x04, 0x0f
        /*0062*/ 	.short	(.L_46 - .L_45)


	//   ....[0]....
	.align		4
.L_45:
        /*0064*/ 	.word	index@(vprintf)


	//----- nvinfo : EIATTR_MERCURY_ISA_VERSION
	.align		4
.L_46:
        /*0068*/ 	.byte	0x03, 0x5f
        /*006a*/ 	.short	0x0101


	//----- nvinfo : EIATTR_VRC_CTA_INIT_COUNT
	.align		4
        /*006c*/ 	.byte	0x02, 0x4a
	.zero		1
	.zero		1


	//----- nvinfo : EIATTR_SYSCALL_OFFSETS
	.align		4
        /*0070*/ 	.byte	0x04, 0x46
        /*0072*/ 	.short	(.L_48 - .L_47)


	//   ....[0]....
.L_47:
        /*0074*/ 	.word	0x000007c0


	//   ....[1]....
        /*0078*/ 	.word	0x00000db0


	//   ....[2]....
        /*007c*/ 	.word	0x000013a0


	//   ....[3]....
        /*0080*/ 	.word	0x00001990


	//   ....[4]....
        /*0084*/ 	.word	0x00001fd0


	//   ....[5]....
        /*0088*/ 	.word	0x00002570


	//   ....[6]....
        /*008c*/ 	.word	0x00002ba0


	//----- nvinfo : EIATTR_EXIT_INSTR_OFFSETS
	.align		4
.L_48:
        /*0090*/ 	.byte	0x04, 0x1c
        /*0092*/ 	.short	(.L_50 - .L_49)


	//   ....[0]....
.L_49:
        /*0094*/ 	.word	0x00000060


	//   ....[1]....
        /*0098*/ 	.word	0x00001a00


	//   ....[2]....
        /*009c*/ 	.word	0x000025c0


	//   ....[3]....
        /*00a0*/ 	.word	0x00002bb0


	//----- nvinfo : EIATTR_CRS_STACK_SIZE
	.align		4
.L_50:
        /*00a4*/ 	.byte	0x04, 0x1e
        /*00a6*/ 	.short	(.L_52 - .L_51)
.L_51:
        /*00a8*/ 	.word	0x00000000


	//----- nvinfo : EIATTR_CBANK_PARAM_SIZE
	.align		4
.L_52:
        /*00ac*/ 	.byte	0x03, 0x19
        /*00ae*/ 	.short	0x001c


	//----- nvinfo : EIATTR_PARAM_CBANK
	.align		4
        /*00b0*/ 	.byte	0x04, 0x0a
        /*00b2*/ 	.short	(.L_54 - .L_53)
	.align		4
.L_53:
        /*00b4*/ 	.word	index@(.nv.constant0._Z11create_gridP4NodeP5Puntojfj)
        /*00b8*/ 	.short	0x0380
        /*00ba*/ 	.short	0x001c


	//----- nvinfo : EIATTR_SW_WAR
	.align		4
.L_54:
        /*00bc*/ 	.byte	0x04, 0x36
        /*00be*/ 	.short	(.L_56 - .L_55)
.L_55:
        /*00c0*/ 	.word	0x00000008
.L_56:


//--------------------- .nv.info._Z2XXPfS_Pi      --------------------------
	.section	.nv.info._Z2XXPfS_Pi,"",@"SHT_CUDA_INFO"
	.sectionflags	@""
	.align	4


	//----- nvinfo : EIATTR_CUDA_API_VERSION
	.align		4
        /*0000*/ 	.byte	0x04, 0x37
        /*0002*/ 	.short	(.L_58 - .L_57)
.L_57:
        /*0004*/ 	.word	0x00000082


	//----- nvinfo : EIATTR_KPARAM_INFO
	.align		4
.L_58:
        /*0008*/ 	.byte	0x04, 0x17
        /*000a*/ 	.short	(.L_60 - .L_59)
.L_59:
        /*000c*/ 	.word	0x00000000
        /*0010*/ 	.short	0x0002
        /*0012*/ 	.short	0x0010
        /*0014*/ 	.byte	0x00, 0xf5, 0x21, 0x00


	//----- nvinfo : EIATTR_KPARAM_INFO
	.align		4
.L_60:
        /*0018*/ 	.byte	0x04, 0x17
        /*001a*/ 	.short	(.L_62 - .L_61)
.L_61:
        /*001c*/ 	.word	0x00000000
        /*0020*/ 	.short	0x0001
        /*0022*/ 	.short	0x0008
        /*0024*/ 	.byte	0x00, 0xf5, 0x21, 0x00


	//----- nvinfo : EIATTR_KPARAM_INFO
	.align		4
.L_62:
        /*0028*/ 	.byte	0x04, 0x17
        /*002a*/ 	.short	(.L_64 - .L_63)
.L_63:
        /*002c*/ 	.word	0x00000000
        /*0030*/ 	.short	0x0000
        /*0032*/ 	.short	0x0000
        /*0034*/ 	.byte	0x00, 0xf5, 0x21, 0x00


	//----- nvinfo : EIATTR_SPARSE_MMA_MASK
	.align		4
.L_64:
        /*0038*/ 	.byte	0x03, 0x50
        /*003a*/ 	.short	0x0000


	//----- nvinfo : EIATTR_MAXREG_COUNT
	.align		4
        /*003c*/ 	.byte	0x03, 0x1b
        /*003e*/ 	.short	0x00ff


	//----- nvinfo : EIATTR_MERCURY_ISA_VERSION
	.align		4
        /*0040*/ 	.byte	0x03, 0x5f
        /*0042*/ 	.short	0x0101


	//----- nvinfo : EIATTR_VRC_CTA_INIT_COUNT
	.align		4
        /*0044*/ 	.byte	0x02, 0x4a
	.zero		1
	.zero		1


	//----- nvinfo : EIATTR_EXIT_INSTR_OFFSETS
	.align		4
        /*0048*/ 	.byte	0x04, 0x1c
        /*004a*/ 	.short	(.L_66 - .L_65)


	//   ....[0]....
.L_65:
        /*004c*/ 	.word	0x000000f0


	//   ....[1]....
        /*0050*/ 	.word	0x00000820


	//   ....[2]....
        /*0054*/ 	.word	0x000009f0


	//----- nvinfo : EIATTR_CRS_STACK_SIZE
	.align		4
.L_66:
        /*0058*/ 	.byte	0x04, 0x1e
        /*005a*/ 	.short	(.L_68 - .L_67)
.L_67:
        /*005c*/ 	.word	0x00000000


	//----- nvinfo : EIATTR_CBANK_PARAM_SIZE
	.align		4
.L_68:
        /*0060*/ 	.byte	0x03, 0x19
        /*0062*/ 	.short	0x0018


	//----- nvinfo : EIATTR_PARAM_CBANK
	.align		4
        /*0064*/ 	.byte	0x04, 0x0a
        /*0066*/ 	.short	(.L_70 - .L_69)
	.align		4
.L_69:
        /*0068*/ 	.word	index@(.nv.constant0._Z2XXPfS_Pi)
        /*006c*/ 	.short	0x0380
        /*006e*/ 	.short	0x0018


	//----- nvinfo : EIATTR_SW_WAR
	.align		4
.L_70:
        /*0070*/ 	.byte	0x04, 0x36
        /*0072*/ 	.short	(.L_72 - .L_71)
.L_71:
        /*0074*/ 	.word	0x00000008
.L_72:


//--------------------- .nv.info._Z2XYPfS_S_Pi    --------------------------
	.section	.nv.info._Z2XYPfS_S_Pi,"",@"SHT_CUDA_INFO"
	.sectionflags	@""
	.align	4


	//----- nvinfo : EIATTR_CUDA_API_VERSION
	.align		4
        /*0000*/ 	.byte	0x04, 0x37
        /*0002*/ 	.short	(.L_74 - .L_73)
.L_73:
        /*0004*/ 	.word	0x00000082


	//----- nvinfo : EIATTR_KPARAM_INFO
	.align		4
.L_74:
        /*0008*/ 	.byte	0x04, 0x17
        /*000a*/ 	.short	(.L_76 - .L_75)
.L_75:
        /*000c*/ 	.word	0x00000000
        /*0010*/ 	.short	0x0003
        /*0012*/ 	.short	0x0018
        /*0014*/ 	.byte	0x00, 0xf5, 0x21, 0x00


	//----- nvinfo : EIATTR_KPARAM_INFO
	.align		4
.L_76:
        /*0018*/ 	.byte	0x04, 0x17
        /*001a*/ 	.short	(.L_78 - .L_77)
.L_77:
        /*001c*/ 	.word	0x00000000
        /*0020*/ 	.short	0x0002
        /*0022*/ 	.short	0x0010
        /*0024*/ 	.byte	0x00, 0xf5, 0x21, 0x00


	//----- nvinfo : EIATTR_KPARAM_INFO
	.align		4
.L_78:
        /*0028*/ 	.byte	0x04, 0x17
        /*002a*/ 	.short	(.L_80 - .L_79)
.L_79:
        /*002c*/ 	.word	0x00000000
        /*0030*/ 	.short	0x0001
        /*0032*/ 	.short	0x0008
        /*0034*/ 	.byte	0x00, 0xf5, 0x21, 0x00


	//----- nvinfo : EIATTR_KPARAM_INFO
	.align		4
.L_80:
        /*0038*/ 	.byte	0x04, 0x17
        /*003a*/ 	.short	(.L_82 - .L_81)
.L_81:
        /*003c*/ 	.word	0x00000000
        /*0040*/ 	.short	0x0000
        /*0042*/ 	.short	0x0000
        /*0044*/ 	.byte	0x00, 0xf5, 0x21, 0x00


	//----- nvinfo : EIATTR_SPARSE_MMA_MASK
	.align		4
.L_82:
        /*0048*/ 	.byte	0x03, 0x50
        /*004a*/ 	.short	0x0000


	//----- nvinfo : EIATTR_MAXREG_COUNT
	.align		4
        /*004c*/ 	.byte	0x03, 0x1b
        /*004e*/ 	.short	0x00ff


	//----- nvinfo : EIATTR_MERCURY_ISA_VERSION
	.align		4
        /*0050*/ 	.byte	0x03, 0x5f
        /*0052*/ 	.short	0x0101


	//----- nvinfo : EIATTR_VRC_CTA_INIT_COUNT
	.align		4
        /*0054*/ 	.byte	0x02, 0x4a
	.zero		1
	.zero		1


	//----- nvinfo : EIATTR_EXIT_INSTR_OFFSETS
	.align		4
        /*0058*/ 	.byte	0x04, 0x1c
        /*005a*/ 	.short	(.L_84 - .L_83)


	//   ....[0]....
.L_83:
        /*005c*/ 	.word	0x000000e0


	//   ....[1]....
        /*0060*/ 	.word	0x00000820


	//   ....[2]....
        /*0064*/ 	.word	0x000009f0


	//----- nvinfo : EIATTR_CRS_STACK_SIZE
	.align		4
.L_84:
        /*0068*/ 	.byte	0x04, 0x1e
        /*006a*/ 	.short	(.L_86 - .L_85)
.L_85:
        /*006c*/ 	.word	0x00000000


	//----- nvinfo : EIATTR_CBANK_PARAM_SIZE
	.align		4
.L_86:
        /*0070*/ 	.byte	0x03, 0x19
        /*0072*/ 	.short	0x0020


	//----- nvinfo : EIATTR_PARAM_CBANK
	.align		4
        /*0074*/ 	.byte	0x04, 0x0a
        /*0076*/ 	.short	(.L_88 - .L_87)
	.align		4
.L_87:
        /*0078*/ 	.word	index@(.nv.constant0._Z2XYPfS_S_Pi)
        /*007c*/ 	.short	0x0380
        /*007e*/ 	.short	0x0020


	//----- nvinfo : EIATTR_SW_WAR
	.align		4
.L_88:
        /*0080*/ 	.byte	0x04, 0x36
        /*0082*/ 	.short	(.L_90 - .L_89)
.L_89:
        /*0084*/ 	.word	0x00000008
.L_90:


//--------------------- .nv.callgraph             --------------------------
	.section	.nv.callgraph,"",@"SHT_CUDA_CALLGRAPH"
	.align	4
	.sectionentsize	8
	.align		4
        /*0000*/ 	.word	0x00000000
	.align		4
        /*0004*/ 	.word	0xffffffff
	.align		4
        /*0008*/ 	.word	index@(_Z11create_gridP4NodeP5Puntojfj)
	.align		4
        /*000c*/ 	.word	index@(vprintf)
	.align		4
        /*0010*/ 	.word	0x00000000
	.align		4
        /*0014*/ 	.word	0xfffffffe
	.align		4
        /*0018*/ 	.word	0x00000000
	.align		4
        /*001c*/ 	.word	0xfffffffd
	.align		4
        /*0020*/ 	.word	0x00000000
	.align		4
        /*0024*/ 	.word	0xfffffffc


//--------------------- .nv.constant4             --------------------------
	.section	.nv.constant4,"a",@progbits
	.align	8
	.align		8
.nv.constant4:
        /*0000*/ 	.dword	vprintf
	.align		8
        /*0008*/ 	.dword	$str


//--------------------- .text._Z11create_gridP4NodeP5Puntojfj --------------------------
	.section	.text._Z11create_gridP4NodeP5Puntojfj,"ax",@progbits
	.align	128
        .global         _Z11create_gridP4NodeP5Puntojfj
        .type           _Z11create_gridP4NodeP5Puntojfj,@function
        .size           _Z11create_gridP4NodeP5Puntojfj,(.L_x_95 - _Z11create_gridP4NodeP5Puntojfj)
        .other          _Z11create_gridP4NodeP5Puntojfj,@"STO_CUDA_ENTRY STV_DEFAULT"
_Z11create_gridP4NodeP5Puntojfj:
.text._Z11create_gridP4NodeP5Puntojfj:
[----:B------:R-:W0:Y:S01]  /*0000*/  LDC R1, c[0x0][0x37c] ;  /* 0x0000df00ff017b82 */ /* 0x000e220000000800 */
[----:B------:R-:W1:Y:S01]  /*0010*/  LDCU UR4, c[0x0][0x390] ;  /* 0x00007200ff0477ac */ /* 0x000e620008000800 */
[----:B0-----:R-:W-:Y:S01]  /*0020*/  VIADD R1, R1, 0xffffffe8 ;  /* 0xffffffe801017836 */ /* 0x001fe20000000000 */
[----:B------:R-:W0:Y:S01]  /*0030*/  LDCU UR5, c[0x0][0x2f8] ;  /* 0x00005f00ff0577ac */ /* 0x000e220008000800 */
[----:B-1----:R-:W-:-:S03]  /*0040*/  ISETP.NE.AND P0, PT, RZ, UR4, PT ;  /* 0x00000004ff007c0c */ /* 0x002fc6000bf05270 */
[----:B0-----:R-:W-:-:S10]  /*0050*/  IADD3 R22, P1, PT, R1, UR5, RZ ;  /* 0x0000000501167c10 */ /* 0x001fd4000ff3e0ff */
[----:B------:R-:W-:Y:S05]  /*0060*/  @!P0 EXIT ;  /* 0x000000000000894d */ /* 0x000fea0003800000 */
[----:B------:R-:W0:Y:S01]  /*0070*/  LDCU UR6, c[0x0][0x394] ;  /* 0x00007280ff0677ac */ /* 0x000e220008000800 */
[----:B------:R-:W-:Y:S01]  /*0080*/  IMAD.MOV.U32 R23, RZ, RZ, RZ ;  /* 0x000000ffff177224 */ /* 0x000fe200078e00ff */
[----:B------:R-:W1:Y:S01]  /*0090*/  LDCU UR5, c[0x0][0x2fc] ;  /* 0x00005f80ff0577ac */ /* 0x000e620008000800 */
[----:B------:R-:W-:Y:S01]  /*00a0*/  UISETP.GE.U32.AND UP0, UPT, UR4, 0x4, UPT ;  /* 0x000000040400788c */ /* 0x000fe2000bf06070 */
[----:B------:R-:W2:Y:S01]  /*00b0*/  LDCU.64 UR36, c[0x0][0x358] ;  /* 0x00006b00ff2477ac */ /* 0x000ea20008000a00 */
[----:B------:R-:W-:Y:S01]  /*00c0*/  ULOP3.LUT UR38, UR4, 0x3, URZ, 0xc0, !UPT ;  /* 0x0000000304267892 */ /* 0x000fe2000f8ec0ff */
[----:B0-----:R-:W0:Y:S01]  /*00d0*/  F2F.F64.F32 R18, UR6 ;  /* 0x0000000600127d10 */ /* 0x001e220008201800 */
[----:B-1----:R-:W-:-:S05]  /*00e0*/  IMAD.X R2, RZ, RZ, UR5, P1 ;  /* 0x00000005ff027e24 */ /* 0x002fca00088e06ff */
[----:B------:R-:W-:Y:S05]  /*00f0*/  BRA.U !UP0, `(.L_x_0) ;  /* 0x00000019083c7547 */ /* 0x000fea000b800000 */
[----:B------:R-:W1:Y:S01]  /*0100*/  LDCU.64 UR6, c[0x0][0x388] ;  /* 0x00007100ff0677ac */ /* 0x000e620008000a00 */
[----:B------:R-:W-:Y:S01]  /*0110*/  BSSY.RECONVERGENT B6, `(.L_x_0) ;  /* 0x000018d000067945 */ /* 0x000fe20003800200 */
[----:B------:R-:W-:Y:S01]  /*0120*/  ULOP3.LUT UR4, UR4, 0xfffffffc, URZ, 0xc0, !UPT ;  /* 0xfffffffc04047892 */ /* 0x000fe2000f8ec0ff */
[----:B------:R-:W3:Y:S03]  /*0130*/  LDCU UR39, c[0x0][0x398] ;  /* 0x00007300ff2777ac */ /* 0x000ee60008000800 */
[----:B------:R-:W-:Y:S02]  /*0140*/  UIADD3 UR8, UPT, UPT, -UR4, URZ, URZ ;  /* 0x000000ff04087290 */ /* 0x000fe4000fffe1ff */
[----:B------:R-:W-:-:S04]  /*0150*/  MOV R23, UR4 ;  /* 0x0000000400177c02 */ /* 0x000fc80008000f00 */
[----:B------:R-:W-:Y:S01]  /*0160*/  IMAD.U32 R25, RZ, RZ, UR8 ;  /* 0x00000008ff197e24 */ /* 0x000fe2000f8e00ff */
[----:B-1----:R-:W-:-:S04]  /*0170*/  UIADD3 UR5, UP0, UPT, UR6, 0x30, URZ ;  /* 0x0000003006057890 */ /* 0x002fc8000ff1e0ff */
[----:B------:R-:W-:Y:S02]  /*0180*/  UIADD3.X UR6, UPT, UPT, URZ, UR7, URZ, UP0, !UPT ;  /* 0x00000007ff067290 */ /* 0x000fe400087fe4ff */
[----:B------:R-:W-:-:S04]  /*0190*/  IMAD.U32 R16, RZ, RZ, UR5 ;  /* 0x00000005ff107e24 */ /* 0x000fc8000f8e00ff */
[----:B---3--:R-:W-:-:S07]  /*01a0*/  IMAD.U32 R17, RZ, RZ, UR6 ;  /* 0x00000006ff117e24 */ /* 0x008fce000f8e00ff */
.L_x_29:
[----:B--2---:R-:W2:Y:S01]  /*01b0*/  LDG.E.64 R8, desc[UR36][R16.64+-0x30] ;  /* 0xffffd02410087981 */ /* 0x004ea2000c1e1b00 */
[----:B0-----:R-:W0:Y:S01]  /*01c0*/  MUFU.RCP64H R5, R19 ;  /* 0x0000001300057308 */ /* 0x001e220000001800 */
[----:B------:R-:W-:Y:S02]  /*01d0*/  HFMA2 R4, -RZ, RZ, 0, 5.9604644775390625e-08 ;  /* 0x00000001ff047431 */ /* 0x000fe400000001ff */
[----:B------:R-:W-:Y:S01]  /*01e0*/  VIADD R25, R25, 0x4 ;  /* 0x0000000419197836 */ /* 0x000fe20000000000 */
[----:B------:R-:W-:Y:S04]  /*01f0*/  BSSY.RECONVERGENT B1, `(.L_x_1) ;  /* 0x0000014000017945 */ /* 0x000fe80003800200 */
[----:B------:R-:W-:-:S04]  /*0200*/  ISETP.NE.AND P2, PT, R25, RZ, PT ;  /* 0x000000ff1900720c */ /* 0x000fc80003f45270 */
[----:B------:R-:W-:Y:S01]  /*0210*/  P2R R24, PR, RZ, 0x4 ;  /* 0x00000004ff187803 */ /* 0x000fe20000000000 */
[----:B0-----:R-:W-:-:S08]  /*0220*/  DFMA R6, -R18, R4, 1 ;  /* 0x3ff000001206742b */ /* 0x001fd00000000104 */
[----:B------:R-:W-:-:S08]  /*0230*/  DFMA R6, R6, R6, R6 ;  /* 0x000000060606722b */ /* 0x000fd00000000006 */
[----:B------:R-:W-:-:S08]  /*0240*/  DFMA R6, R4, R6, R4 ;  /* 0x000000060406722b */ /* 0x000fd00000000004 */
[----:B------:R-:W-:-:S08]  /*0250*/  DFMA R4, -R18, R6, 1 ;  /* 0x3ff000001204742b */ /* 0x000fd00000000106 */
[----:B------:R-:W-:-:S08]  /*0260*/  DFMA R4, R6, R4, R6 ;  /* 0x000000040604722b */ /* 0x000fd00000000006 */
[----:B--2---:R-:W-:Y:S01]  /*0270*/  DMUL R6, R8, R4 ;  /* 0x0000000408067228 */ /* 0x004fe20000000000 */
[----:B------:R-:W-:-:S07]  /*0280*/  FSETP.GEU.AND P1, PT, |R9|, 6.5827683646048100446e-37, PT ;  /* 0x036000000900780b */ /* 0x000fce0003f2e200 */
[----:B------:R-:W-:-:S08]  /*0290*/  DFMA R10, -R18, R6, R8 ;  /* 0x00000006120a722b */ /* 0x000fd00000000108 */
[----:B------:R-:W-:-:S10]  /*02a0*/  DFMA R4, R4, R10, R6 ;  /* 0x0000000a0404722b */ /* 0x000fd40000000006 */
[----:B------:R-:W-:-:S05]  /*02b0*/  FFMA R0, RZ, R19, R5 ;  /* 0x00000013ff007223 */ /* 0x000fca0000000005 */
[----:B------:R-:W-:-:S13]  /*02c0*/  FSETP.GT.AND P0, PT, |R0|, 1.469367938527859385e-39, PT ;  /* 0x001000000000780b */ /* 0x000fda0003f04200 */
[----:B------:R-:W-:Y:S05]  /*02d0*/  @P0 BRA P1, `(.L_x_2) ;  /* 0x0000000000140947 */ /* 0x000fea0000800000 */
[----:B------:R-:W-:Y:S01]  /*02e0*/  IMAD.MOV.U32 R12, RZ, RZ, R18 ;  /* 0x000000ffff0c7224 */ /* 0x000fe200078e0012 */
[----:B------:R-:W-:Y:S01]  /*02f0*/  MOV R0, 0x320 ;  /* 0x0000032000007802 */ /* 0x000fe20000000f00 */
[----:B------:R-:W-:-:S07]  /*0300*/  IMAD.MOV.U32 R13, RZ, RZ, R19 ;  /* 0x000000ffff0d7224 */ /* 0x000fce00078e0013 */
[----:B------:R-:W-:Y:S05]  /*0310*/  CALL.REL.NOINC `($__internal_0_$__cuda_sm20_div_rn_f64_full) ;  /* 0x0000002800287944 */ /* 0x000fea0003c00000 */
[----:B------:R-:W-:-:S07]  /*0320*/  MOV R5, R9 ;  /* 0x0000000900057202 */ /* 0x000fce0000000f00 */
.L_x_2:
[----:B------:R-:W-:Y:S05]  /*0330*/  BSYNC.RECONVERGENT B1 ;  /* 0x0000000000017941 */ /* 0x000fea0003800200 */
.L_x_1:
[----:B------:R-:W2:Y:S01]  /*0340*/  LDG.E.64 R8, desc[UR36][R16.64+-0x28] ;  /* 0xffffd82410087981 */ /* 0x000ea2000c1e1b00 */
[----:B------:R-:W0:Y:S01]  /*0350*/  MUFU.RCP64H R7, R19 ;  /* 0x0000001300077308 */ /* 0x000e220000001800 */
[----:B------:R-:W-:Y:S01]  /*0360*/  IMAD.MOV.U32 R6, RZ, RZ, 0x1 ;  /* 0x00000001ff067424 */ /* 0x000fe200078e00ff */
[----:B------:R-:W-:Y:S06]  /*0370*/  BSSY.RECONVERGENT B1, `(.L_x_3) ;  /* 0x0000014000017945 */ /* 0x000fec0003800200 */
[----:B------:R1:W3:Y:S01]  /*0380*/  F2I.F64.TRUNC R5, R4 ;  /* 0x0000000400057311 */ /* 0x0002e2000030d100 */
        /* <DEDUP_REMOVED lines=11> */
[----:B-1-3--:R-:W-:Y:S05]  /*0440*/  @P0 BRA P1, `(.L_x_4) ;  /* 0x0000000000180947 */ /* 0x00afea0000800000 */
[----:B------:R-:W-:Y:S01]  /*0450*/  IMAD.MOV.U32 R12, RZ, RZ, R18 ;  /* 0x000000ffff0c7224 */ /* 0x000fe200078e0012 */
[----:B------:R-:W-:Y:S01]  /*0460*/  MOV R0, 0x490 ;  /* 0x0000049000007802 */ /* 0x000fe20000000f00 */
[----:B------:R-:W-:-:S07]  /*0470*/  IMAD.MOV.U32 R13, RZ, RZ, R19 ;  /* 0x000000ffff0d7224 */ /* 0x000fce00078e0013 */
[----:B------:R-:W-:Y:S05]  /*0480*/  CALL.REL.NOINC `($__internal_0_$__cuda_sm20_div_rn_f64_full) ;  /* 0x0000002400cc7944 */ /* 0x000fea0003c00000 */
[----:B------:R-:W-:Y:S01]  /*0490*/  MOV R6, R4 ;  /* 0x0000000400067202 */ /* 0x000fe20000000f00 */
[----:B------:R-:W-:-:S07]  /*04a0*/  IMAD.MOV.U32 R7, RZ, RZ, R9 ;  /* 0x000000ffff077224 */ /* 0x000fce00078e0009 */
.L_x_4:
[----:B------:R-:W-:Y:S05]  /*04b0*/  BSYNC.RECONVERGENT B1 ;  /* 0x0000000000017941 */ /* 0x000fea0003800200 */
.L_x_3:
        /* <DEDUP_REMOVED lines=18> */
[----:B------:R-:W-:Y:S01]  /*05e0*/  MOV R9, R11 ;  /* 0x0000000b00097202 */ /* 0x000fe20000000f00 */
[----:B------:R-:W-:Y:S01]  /*05f0*/  IMAD.MOV.U32 R12, RZ, RZ, R18 ;  /* 0x000000ffff0c7224 */ /* 0x000fe200078e0012 */
[----:B------:R-:W-:Y:S01]  /*0600*/  MOV R0, 0x630 ;  /* 0x0000063000007802 */ /* 0x000fe20000000f00 */
[----:B------:R-:W-:-:S07]  /*0610*/  IMAD.MOV.U32 R13, RZ, RZ, R19 ;  /* 0x000000ffff0d7224 */ /* 0x000fce00078e0013 */
[----:B------:R-:W-:Y:S05]  /*0620*/  CALL.REL.NOINC `($__internal_0_$__cuda_sm20_div_rn_f64_full) ;  /* 0x0000002400647944 */ /* 0x000fea0003c00000 */
[----:B------:R-:W-:-:S07]  /*0630*/  IMAD.MOV.U32 R8, RZ, RZ, R4 ;  /* 0x000000ffff087224 */ /* 0x000fce00078e0004 */
.L_x_6:
[----:B------:R-:W-:Y:S05]  /*0640*/  BSYNC.RECONVERGENT B1 ;  /* 0x0000000000017941 */ /* 0x000fea0003800200 */
.L_x_5:
[----:B------:R-:W0:Y:S01]  /*0650*/  LDC.64 R6, c[0x0][0x380] ;  /* 0x0000e000ff067b82 */ /* 0x000e220000000a00 */
[----:B------:R-:W1:Y:S01]  /*0660*/  F2I.F64.TRUNC R8, R8 ;  /* 0x0000000800087311 */ /* 0x000e62000030d100 */
[----:B------:R-:W2:Y:S01]  /*0670*/  LDCU.64 UR4, c[0x4][0x8] ;  /* 0x01000100ff0477ac */ /* 0x000ea20008000a00 */
[----:B-1----:R-:W-:-:S04]  /*0680*/  IMAD R0, R8, UR39, R29 ;  /* 0x0000002708007c24 */ /* 0x002fc8000f8e021d */
[----:B------:R-:W-:-:S04]  /*0690*/  IMAD R5, R0, UR39, R5 ;  /* 0x0000002700057c24 */ /* 0x000fc8000f8e0205 */
[----:B0-----:R-:W-:-:S05]  /*06a0*/  IMAD.WIDE.U32 R6, R5, 0x10, R6 ;  /* 0x0000001005067825 */ /* 0x001fca00078e0006 */
[----:B------:R-:W3:Y:S04]  /*06b0*/  LDG.E R3, desc[UR36][R6.64] ;  /* 0x0000002406037981 */ /* 0x000ee8000c1e1900 */
[----:B------:R-:W4:Y:S01]  /*06c0*/  LDG.E.64 R10, desc[UR36][R6.64+0x8] ;  /* 0x00000824060a7981 */ /* 0x000f22000c1e1b00 */
[----:B---3--:R-:W-:-:S05]  /*06d0*/  IADD3 R3, PT, PT, R3, 0x1, RZ ;  /* 0x0000000103037810 */ /* 0x008fca0007ffe0ff */
[----:B------:R0:W-:Y:S04]  /*06e0*/  STG.E desc[UR36][R6.64], R3 ;  /* 0x0000000306007986 */ /* 0x0001e8000c101924 */
[----:B----4-:R-:W3:Y:S04]  /*06f0*/  LD.E.64 R12, desc[UR36][R10.64+0x18] ;  /* 0x000018240a0c7980 */ /* 0x010ee8000c101b00 */
[----:B------:R-:W4:Y:S04]  /*0700*/  LD.E.64 R14, desc[UR36][R10.64+0x20] ;  /* 0x000020240a0e7980 */ /* 0x000f28000c101b00 */
[----:B------:R-:W5:Y:S01]  /*0710*/  LD.E.64 R20, desc[UR36][R10.64+0x28] ;  /* 0x000028240a147980 */ /* 0x000f62000c101b00 */
[----:B------:R-:W-:Y:S01]  /*0720*/  MOV R0, 0x0 ;  /* 0x0000000000007802 */ /* 0x000fe20000000f00 */
[----:B--2---:R-:W-:Y:S01]  /*0730*/  IMAD.U32 R4, RZ, RZ, UR4 ;  /* 0x00000004ff047e24 */ /* 0x004fe2000f8e00ff */
[----:B0-----:R-:W-:Y:S01]  /*0740*/  MOV R7, R2 ;  /* 0x0000000200077202 */ /* 0x001fe20000000f00 */
[----:B------:R-:W-:Y:S01]  /*0750*/  IMAD.U32 R5, RZ, RZ, UR5 ;  /* 0x00000005ff057e24 */ /* 0x000fe2000f8e00ff */
[----:B------:R0:W1:Y:S01]  /*0760*/  LDC.64 R8, c[0x4][R0] ;  /* 0x0100000000087b82 */ /* 0x0000620000000a00 */
[----:B------:R-:W-:Y:S01]  /*0770*/  IMAD.MOV.U32 R6, RZ, RZ, R22 ;  /* 0x000000ffff067224 */ /* 0x000fe200078e0016 */
[----:B---3--:R0:W-:Y:S04]  /*0780*/  STL.64 [R1], R12 ;  /* 0x0000000c01007387 */ /* 0x0081e80000100a00 */
[----:B----4-:R0:W-:Y:S04]  /*0790*/  STL.64 [R1+0x8], R14 ;  /* 0x0000080e01007387 */ /* 0x0101e80000100a00 */
[----:B-1---5:R0:W-:Y:S02]  /*07a0*/  STL.64 [R1+0x10], R20 ;  /* 0x0000101401007387 */ /* 0x0221e40000100a00 */
[----:B0-----:R-:W-:-:S07]  /*07b0*/  LEPC R20, `(.L_x_7) ;  /* 0x000000001014794e */ /* 0x001fce0000000000 */
[----:B------:R-:W-:Y:S05]  /*07c0*/  CALL.ABS.NOINC R8 ;  /* 0x0000000008007343 */ /* 0x000fea0003c00000 */
.L_x_7:
[----:B------:R-:W2:Y:S01]  /*07d0*/  LDG.E.64 R8, desc[UR36][R16.64+-0x18] ;  /* 0xffffe82410087981 */ /* 0x000ea2000c1e1b00 */
[----:B------:R-:W0:Y:S01]  /*07e0*/  MUFU.RCP64H R5, R19 ;  /* 0x0000001300057308 */ /* 0x000e220000001800 */
[----:B------:R-:W-:Y:S01]  /*07f0*/  IMAD.MOV.U32 R4, RZ, RZ, 0x1 ;  /* 0x00000001ff047424 */ /* 0x000fe200078e00ff */
[----:B------:R-:W-:Y:S05]  /*0800*/  BSSY.RECONVERGENT B1, `(.L_x_8) ;  /* 0x0000012000017945 */ /* 0x000fea0003800200 */
        /* <DEDUP_REMOVED lines=17> */
.L_x_9:
[----:B------:R-:W-:Y:S05]  /*0920*/  BSYNC.RECONVERGENT B1 ;  /* 0x0000000000017941 */ /* 0x000fea0003800200 */
.L_x_8:
        /* <DEDUP_REMOVED lines=23> */
.L_x_11:
[----:B------:R-:W-:Y:S05]  /*0aa0*/  BSYNC.RECONVERGENT B1 ;  /* 0x0000000000017941 */ /* 0x000fea0003800200 */
.L_x_10:
        /* <DEDUP_REMOVED lines=24> */
.L_x_13:
[----:B------:R-:W-:Y:S05]  /*0c30*/  BSYNC.RECONVERGENT B1 ;  /* 0x0000000000017941 */ /* 0x000fea0003800200 */
.L_x_12:
        /* <DEDUP_REMOVED lines=24> */
.L_x_14:
        /* <DEDUP_REMOVED lines=21> */
.L_x_16:
[----:B------:R-:W-:Y:S05]  /*0f10*/  BSYNC.RECONVERGENT B1 ;  /* 0x0000000000017941 */ /* 0x000fea0003800200 */
.L_x_15:
        /* <DEDUP_REMOVED lines=23> */
.L_x_18:
[----:B------:R-:W-:Y:S05]  /*1090*/  BSYNC.RECONVERGENT B1 ;  /* 0x0000000000017941 */ /* 0x000fea0003800200 */
.L_x_17:
        /* <DEDUP_REMOVED lines=24> */
.L_x_20:
[----:B------:R-:W-:Y:S05]  /*1220*/  BSYNC.RECONVERGENT B1 ;  /* 0x0000000000017941 */ /* 0x000fea0003800200 */
.L_x_19:
        /* <DEDUP_REMOVED lines=24> */
.L_x_21:
        /* <DEDUP_REMOVED lines=21> */
.L_x_23:
[----:B------:R-:W-:Y:S05]  /*1500*/  BSYNC.RECONVERGENT B1 ;  /* 0x0000000000017941 */ /* 0x000fea0003800200 */
.L_x_22:
        /* <DEDUP_REMOVED lines=23> */
.L_x_25:
[----:B------:R-:W-:Y:S05]  /*1680*/  BSYNC.RECONVERGENT B1 ;  /* 0x0000000000017941 */ /* 0x000fea0003800200 */
.L_x_24:
        /* <DEDUP_REMOVED lines=24> */
.L_x_27:
[----:B------:R-:W-:Y:S05]  /*1810*/  BSYNC.RECONVERGENT B1 ;  /* 0x0000000000017941 */ /* 0x000fea0003800200 */
.L_x_26:
        /* <DEDUP_REMOVED lines=24> */
.L_x_28:
[----:B------:R-:W-:Y:S02]  /*19a0*/  ISETP.NE.AND P6, PT, R24, RZ, PT ;  /* 0x000000ff1800720c */ /* 0x000fe40003fc5270 */
[----:B------:R-:W-:-:S05]  /*19b0*/  IADD3 R16, P0, PT, R16, 0x60, RZ ;  /* 0x0000006010107810 */ /* 0x000fca0007f1e0ff */
[----:B------:R-:W-:-:S06]  /*19c0*/  IMAD.X R17, RZ, RZ, R17, P0 ;  /* 0x000000ffff117224 */ /* 0x000fcc00000e0611 */
[----:B------:R-:W-:Y:S05]  /*19d0*/  @P6 BRA `(.L_x_29) ;  /* 0xffffffe400f46947 */ /* 0x000fea000383ffff */
[----:B------:R-:W-:Y:S05]  /*19e0*/  BSYNC.RECONVERGENT B6 ;  /* 0x0000000000067941 */ /* 0x000fea0003800200 */
.L_x_0:
[----:B------:R-:W-:-:S13]  /*19f0*/  ISETP.NE.AND P0, PT, RZ, UR38, PT ;  /* 0x00000026ff007c0c */ /* 0x000fda000bf05270 */
[----:B--2---:R-:W-:Y:S05]  /*1a00*/  @!P0 EXIT ;  /* 0x000000000000894d */ /* 0x004fea0003800000 */
[----:B------:R-:W-:-:S09]  /*1a10*/  UISETP.NE.AND UP0, UPT, UR38, 0x1, UPT ;  /* 0x000000012600788c */ /* 0x000fd2000bf05270 */
[----:B------:R-:W-:Y:S05]  /*1a20*/  BRA.U !UP0, `(.L_x_30) ;  /* 0x0000000908d87547 */ /* 0x000fea000b800000 */
[----:B------:R-:W1:Y:S02]  /*1a30*/  LDC.64 R16, c[0x0][0x388] ;  /* 0x0000e200ff107b82 */ /* 0x000e640000000a00 */
[----:B-1----:R-:W-:-:S05]  /*1a40*/  IMAD.WIDE.U32 R16, R23, 0x18, R16 ;  /* 0x0000001817107825 */ /* 0x002fca00078e0010 */
[----:B------:R-:W2:Y:S01]  /*1a50*/  LDG.E.64 R8, desc[UR36][R16.64] ;  /* 0x0000002410087981 */ /* 0x000ea2000c1e1b00 */
[----:B0-----:R-:W0:Y:S01]  /*1a60*/  MUFU.RCP64H R5, R19 ;  /* 0x0000001300057308 */ /* 0x001e220000001800 */
[----:B------:R-:W-:-:S06]  /*1a70*/  IMAD.MOV.U32 R4, RZ, RZ, 0x1 ;  /* 0x00000001ff047424 */ /* 0x000fcc00078e00ff */
        /* <DEDUP_REMOVED lines=13> */
[----:B------:R-:W-:Y:S02]  /*1b50*/  MOV R13, R19 ;  /* 0x00000013000d7202 */ /* 0x000fe40000000f00 */
[----:B------:R-:W-:-:S07]  /*1b60*/  MOV R0, 0x1b80 ;  /* 0x00001b8000007802 */ /* 0x000fce0000000f00 */
[----:B------:R-:W-:Y:S05]  /*1b70*/  CALL.REL.NOINC `($__internal_0_$__cuda_sm20_div_rn_f64_full) ;  /* 0x0000001000107944 */ /* 0x000fea0003c00000 */
[----:B------:R-:W-:-:S07]  /*1b80*/  IMAD.MOV.U32 R5, RZ, RZ, R9 ;  /* 0x000000ffff057224 */ /* 0x000fce00078e0009 */
.L_x_31:
[----:B------:R-:W2:Y:S01]  /*1b90*/  LDG.E.64 R8, desc[UR36][R16.64+0x8] ;  /* 0x0000082410087981 */ /* 0x000ea2000c1e1b00 */
[----:B------:R-:W0:Y:S01]  /*1ba0*/  MUFU.RCP64H R7, R19 ;  /* 0x0000001300077308 */ /* 0x000e220000001800 */
[----:B------:R-:W-:-:S07]  /*1bb0*/  IMAD.MOV.U32 R6, RZ, RZ, 0x1 ;  /* 0x00000001ff067424 */ /* 0x000fce00078e00ff */
        /* <DEDUP_REMOVED lines=14> */
[----:B------:R-:W-:Y:S02]  /*1ca0*/  MOV R13, R19 ;  /* 0x00000013000d7202 */ /* 0x000fe40000000f00 */
[----:B------:R-:W-:-:S07]  /*1cb0*/  MOV R0, 0x1cd0 ;  /* 0x00001cd000007802 */ /* 0x000fce0000000f00 */
[----:B------:R-:W-:Y:S05]  /*1cc0*/  CALL.REL.NOINC `($__internal_0_$__cuda_sm20_div_rn_f64_full) ;  /* 0x0000000c00bc7944 */ /* 0x000fea0003c00000 */
[----:B------:R-:W-:Y:S02]  /*1cd0*/  IMAD.MOV.U32 R24, RZ, RZ, R4 ;  /* 0x000000ffff187224 */ /* 0x000fe400078e0004 */
[----:B------:R-:W-:-:S07]  /*1ce0*/  IMAD.MOV.U32 R25, RZ, RZ, R9 ;  /* 0x000000ffff197224 */ /* 0x000fce00078e0009 */
.L_x_32:
        /* <DEDUP_REMOVED lines=16> */
[----:B------:R-:W-:Y:S01]  /*1df0*/  MOV R12, R18 ;  /* 0x00000012000c7202 */ /* 0x000fe20000000f00 */
[----:B------:R-:W-:Y:S01]  /*1e00*/  IMAD.MOV.U32 R13, RZ, RZ, R19 ;  /* 0x000000ffff0d7224 */ /* 0x000fe200078e0013 */
[----:B------:R-:W-:-:S07]  /*1e10*/  MOV R0, 0x1e30 ;  /* 0x00001e3000007802 */ /* 0x000fce0000000f00 */
[----:B------:R-:W-:Y:S05]  /*1e20*/  CALL.REL.NOINC `($__internal_0_$__cuda_sm20_div_rn_f64_full) ;  /* 0x0000000c00647944 */ /* 0x000fea0003c00000 */
[----:B------:R-:W-:Y:S02]  /*1e30*/  IMAD.MOV.U32 R6, RZ, RZ, R4 ;  /* 0x000000ffff067224 */ /* 0x000fe400078e0004 */
[----:B------:R-:W-:-:S07]  /*1e40*/  IMAD.MOV.U32 R7, RZ, RZ, R9 ;  /* 0x000000ffff077224 */ /* 0x000fce00078e0009 */
.L_x_33:
[----:B------:R-:W0:Y:S01]  /*1e50*/  LDCU UR4, c[0x0][0x398] ;  /* 0x00007300ff0477ac */ /* 0x000e220008000800 */
[----:B------:R-:W1:Y:S01]  /*1e60*/  LDC.64 R8, c[0x0][0x380] ;  /* 0x0000e000ff087b82 */ /* 0x000e620000000a00 */
[----:B------:R-:W0:Y:S02]  /*1e70*/  F2I.F64.TRUNC R7, R6 ;  /* 0x0000000600077311 */ /* 0x000e24000030d100 */
[----:B0-----:R-:W-:-:S04]  /*1e80*/  IMAD R24, R7, UR4, R24 ;  /* 0x0000000407187c24 */ /* 0x001fc8000f8e0218 */
[----:B------:R-:W-:Y:S01]  /*1e90*/  IMAD R5, R24, UR4, R5 ;  /* 0x0000000418057c24 */ /* 0x000fe2000f8e0205 */
[----:B------:R-:W-:Y:S01]  /*1ea0*/  MOV R0, 0x0 ;  /* 0x0000000000007802 */ /* 0x000fe20000000f00 */
[----:B------:R-:W0:Y:S02]  /*1eb0*/  LDCU.64 UR4, c[0x4][0x8] ;  /* 0x01000100ff0477ac */ /* 0x000e240008000a00 */
[----:B-1----:R-:W-:-:S05]  /*1ec0*/  IMAD.WIDE.U32 R8, R5, 0x10, R8 ;  /* 0x0000001005087825 */ /* 0x002fca00078e0008 */
[----:B------:R-:W2:Y:S04]  /*1ed0*/  LDG.E R3, desc[UR36][R8.64] ;  /* 0x0000002408037981 */ /* 0x000ea8000c1e1900 */
[----:B------:R-:W3:Y:S01]  /*1ee0*/  LDG.E.64 R10, desc[UR36][R8.64+0x8] ;  /* 0x00000824080a7981 */ /* 0x000ee2000c1e1b00 */
[----:B--2---:R-:W-:-:S05]  /*1ef0*/  IADD3 R3, PT, PT, R3, 0x1, RZ ;  /* 0x0000000103037810 */ /* 0x004fca0007ffe0ff */
[----:B------:R1:W-:Y:S04]  /*1f00*/  STG.E desc[UR36][R8.64], R3 ;  /* 0x0000000308007986 */ /* 0x0003e8000c101924 */
[----:B---3--:R-:W2:Y:S04]  /*1f10*/  LD.E.64 R12, desc[UR36][R10.64+0x18] ;  /* 0x000018240a0c7980 */ /* 0x008ea8000c101b00 */
[----:B------:R-:W3:Y:S04]  /*1f20*/  LD.E.64 R14, desc[UR36][R10.64+0x20] ;  /* 0x000020240a0e7980 */ /* 0x000ee8000c101b00 */
[----:B------:R-:W4:Y:S01]  /*1f30*/  LD.E.64 R20, desc[UR36][R10.64+0x28] ;  /* 0x000028240a147980 */ /* 0x000f22000c101b00 */
[----:B------:R1:W1:Y:S01]  /*1f40*/  LDC.64 R24, c[0x4][R0] ;  /* 0x0100000000187b82 */ /* 0x0002620000000a00 */
[----:B0-----:R-:W-:Y:S01]  /*1f50*/  IMAD.U32 R4, RZ, RZ, UR4 ;  /* 0x00000004ff047e24 */ /* 0x001fe2000f8e00ff */
[----:B------:R-:W-:Y:S01]  /*1f60*/  MOV R7, R2 ;  /* 0x0000000200077202 */ /* 0x000fe20000000f00 */
[----:B------:R-:W-:-:S02]  /*1f70*/  IMAD.U32 R5, RZ, RZ, UR5 ;  /* 0x00000005ff057e24 */ /* 0x000fc4000f8e00ff */
[----:B------:R-:W-:Y:S01]  /*1f80*/  IMAD.MOV.U32 R6, RZ, RZ, R22 ;  /* 0x000000ffff067224 */ /* 0x000fe200078e0016 */
[----:B--2---:R0:W-:Y:S04]  /*1f90*/  STL.64 [R1], R12 ;  /* 0x0000000c01007387 */ /* 0x0041e80000100a00 */
[----:B---3--:R0:W-:Y:S04]  /*1fa0*/  STL.64 [R1+0x8], R14 ;  /* 0x0000080e01007387 */ /* 0x0081e80000100a00 */
[----:B-1--4-:R0:W-:Y:S02]  /*1fb0*/  STL.64 [R1+0x10], R20 ;  /* 0x0000101401007387 */ /* 0x0121e40000100a00 */
[----:B0-----:R-:W-:-:S07]  /*1fc0*/  LEPC R20, `(.L_x_34) ;  /* 0x000000001014794e */ /* 0x001fce0000000000 */
[----:B------:R-:W-:Y:S05]  /*1fd0*/  CALL.ABS.NOINC R24 ;  /* 0x0000000018007343 */ /* 0x000fea0003c00000 */
.L_x_34:
[----:B------:R-:W2:Y:S01]  /*1fe0*/  LDG.E.64 R8, desc[UR36][R16.64+0x18] ;  /* 0x0000182410087981 */ /* 0x000ea2000c1e1b00 */
[----:B------:R-:W0:Y:S01]  /*1ff0*/  MUFU.RCP64H R5, R19 ;  /* 0x0000001300057308 */ /* 0x000e220000001800 */
        /* <DEDUP_REMOVED lines=18> */
.L_x_35:
        /* <DEDUP_REMOVED lines=22> */
.L_x_36:
[----:B------:R0:W2:Y:S01]  /*2280*/  LDG.E.64 R10, desc[UR36][R16.64+0x28] ;  /* 0x00002824100a7981 */ /* 0x0000a2000c1e1b00 */
[----:B------:R-:W1:Y:S01]  /*2290*/  MUFU.RCP64H R9, R19 ;  /* 0x0000001300097308 */ /* 0x000e620000001800 */
[----:B------:R-:W-:-:S07]  /*22a0*/  MOV R8, 0x1 ;  /* 0x0000000100087802 */ /* 0x000fce0000000f00 */
[----:B0-----:R0:W3:Y:S01]  /*22b0*/  F2I.F64.TRUNC R16, R6 ;  /* 0x0000000600107311 */ /* 0x0010e2000030d100 */
[----:B-1----:R-:W-:-:S08]  /*22c0*/  DFMA R12, -R18, R8, 1 ;  /* 0x3ff00000120c742b */ /* 0x002fd00000000108 */
        /* <DEDUP_REMOVED lines=10> */
[----:B0--3--:R-:W-:Y:S05]  /*2370*/  @P0 BRA P1, `(.L_x_37) ;  /* 0x00000000001c0947 */ /* 0x009fea0000800000 */
[----:B------:R-:W-:Y:S01]  /*2380*/  IMAD.MOV.U32 R8, RZ, RZ, R10 ;  /* 0x000000ffff087224 */ /* 0x000fe200078e000a */
[----:B------:R-:W-:Y:S01]  /*2390*/  MOV R12, R18 ;  /* 0x00000012000c7202 */ /* 0x000fe20000000f00 */
[----:B------:R-:W-:Y:S01]  /*23a0*/  IMAD.MOV.U32 R9, RZ, RZ, R11 ;  /* 0x000000ffff097224 */ /* 0x000fe200078e000b */
[----:B------:R-:W-:Y:S01]  /*23b0*/  MOV R0, 0x23e0 ;  /* 0x000023e000007802 */ /* 0x000fe20000000f00 */
[----:B------:R-:W-:-:S07]  /*23c0*/  IMAD.MOV.U32 R13, RZ, RZ, R19 ;  /* 0x000000ffff0d7224 */ /* 0x000fce00078e0013 */
[----:B------:R-:W-:Y:S05]  /*23d0*/  CALL.REL.NOINC `($__internal_0_$__cuda_sm20_div_rn_f64_full) ;  /* 0x0000000400f87944 */ /* 0x000fea0003c00000 */
[----:B------:R-:W-:-:S07]  /*23e0*/  IMAD.MOV.U32 R8, RZ, RZ, R4 ;  /* 0x000000ffff087224 */ /* 0x000fce00078e0004 */
.L_x_37:
        /* <DEDUP_REMOVED lines=15> */
[----:B------:R2:W2:Y:S01]  /*24e0*/  LDC.64 R8, c[0x4][R0] ;  /* 0x0100000000087b82 */ /* 0x0004a20000000a00 */
[----:B0-----:R-:W-:Y:S01]  /*24f0*/  IMAD.U32 R4, RZ, RZ, UR4 ;  /* 0x00000004ff047e24 */ /* 0x001fe2000f8e00ff */
[----:B-1----:R-:W-:Y:S01]  /*2500*/  MOV R6, R22 ;  /* 0x0000001600067202 */ /* 0x002fe20000000f00 */
[----:B------:R-:W-:-:S02]  /*2510*/  IMAD.U32 R5, RZ, RZ, UR5 ;  /* 0x00000005ff057e24 */ /* 0x000fc4000f8e00ff */
[----:B------:R-:W-:Y:S01]  /*2520*/  IMAD.MOV.U32 R7, RZ, RZ, R2 ;  /* 0x000000ffff077224 */ /* 0x000fe200078e0002 */
[----:B--2---:R0:W-:Y:S04]  /*2530*/  STL.64 [R1], R12 ;  /* 0x0000000c01007387 */ /* 0x0041e80000100a00 */
[----:B---3--:R0:W-:Y:S04]  /*2540*/  STL.64 [R1+0x8], R14 ;  /* 0x0000080e01007387 */ /* 0x0081e80000100a00 */
[----:B----4-:R0:W-:Y:S02]  /*2550*/  STL.64 [R1+0x10], R16 ;  /* 0x0000101001007387 */ /* 0x0101e40000100a00 */
[----:B------:R-:W-:-:S07]  /*2560*/  LEPC R20, `(.L_x_38) ;  /* 0x000000001014794e */ /* 0x000fce0000000000 */
[----:B0-----:R-:W-:Y:S05]  /*2570*/  CALL.ABS.NOINC R8 ;  /* 0x0000000008007343 */ /* 0x001fea0003c00000 */
.L_x_38:
[----:B------:R-:W-:-:S07]  /*2580*/  VIADD R23, R23, 0x2 ;  /* 0x0000000217177836 */ /* 0x000fce0000000000 */
.L_x_30:
[----:B------:R-:W1:Y:S02]  /*2590*/  LDC R0, c[0x0][0x390] ;  /* 0x0000e400ff007b82 */ /* 0x000e640000000800 */
[----:B-1----:R-:W-:-:S04]  /*25a0*/  LOP3.LUT R0, R0, 0x1, RZ, 0xc0, !PT ;  /* 0x0000000100007812 */ /* 0x002fc800078ec0ff */
[----:B------:R-:W-:-:S13]  /*25b0*/  ISETP.NE.U32.AND P0, PT, R0, 0x1, PT ;  /* 0x000000010000780c */ /* 0x000fda0003f05070 */
[----:B------:R-:W-:Y:S05]  /*25c0*/  @P0 EXIT ;  /* 0x000000000000094d */ /* 0x000fea0003800000 */
[----:B------:R-:W1:Y:S02]  /*25d0*/  LDC.64 R16, c[0x0][0x388] ;  /* 0x0000e200ff107b82 */ /* 0x000e640000000a00 */
[----:B-1----:R-:W-:-:S05]  /*25e0*/  IMAD.WIDE.U32 R16, R23, 0x18, R16 ;  /* 0x0000001817107825 */ /* 0x002fca00078e0010 */
[----:B------:R-:W2:Y:S01]  /*25f0*/  LDG.E.64 R8, desc[UR36][R16.64] ;  /* 0x0000002410087981 */ /* 0x000ea2000c1e1b00 */
[----:B0-----:R-:W0:Y:S01]  /*2600*/  MUFU.RCP64H R5, R19 ;  /* 0x0000001300057308 */ /* 0x001e220000001800 */
[----:B------:R-:W-:-:S06]  /*2610*/  MOV R4, 0x1 ;  /* 0x0000000100047802 */ /* 0x000fcc0000000f00 */
        /* <DEDUP_REMOVED lines=17> */
.L_x_39:
        /* <DEDUP_REMOVED lines=22> */
[----:B------:R-:W-:Y:S01]  /*2890*/  MOV R6, R4 ;  /* 0x0000000400067202 */ /* 0x000fe20000000f00 */
[----:B------:R-:W-:-:S07]  /*28a0*/  IMAD.MOV.U32 R7, RZ, RZ, R9 ;  /* 0x000000ffff077224 */ /* 0x000fce00078e0009 */
.L_x_40:
[----:B------:R0:W2:Y:S01]  /*28b0*/  LDG.E.64 R12, desc[UR36][R16.64+0x10] ;  /* 0x00001024100c7981 */ /* 0x0000a2000c1e1b00 */
[----:B------:R-:W1:Y:S01]  /*28c0*/  MUFU.RCP64H R9, R19 ;  /* 0x0000001300097308 */ /* 0x000e620000001800 */
[----:B------:R-:W-:-:S07]  /*28d0*/  IMAD.MOV.U32 R8, RZ, RZ, 0x1 ;  /* 0x00000001ff087424 */ /* 0x000fce00078e00ff */
        /* <DEDUP_REMOVED lines=13> */
[----:B------:R-:W-:Y:S01]  /*29b0*/  MOV R8, R12 ;  /* 0x0000000c00087202 */ /* 0x000fe20000000f00 */
[----:B------:R-:W-:Y:S01]  /*29c0*/  IMAD.MOV.U32 R9, RZ, RZ, R13 ;  /* 0x000000ffff097224 */ /* 0x000fe200078e000d */
[----:B------:R-:W-:Y:S01]  /*29d0*/  MOV R12, R18 ;  /* 0x00000012000c7202 */ /* 0x000fe20000000f00 */
[----:B------:R-:W-:Y:S01]  /*29e0*/  IMAD.MOV.U32 R13, RZ, RZ, R19 ;  /* 0x000000ffff0d7224 */ /* 0x000fe200078e0013 */
[----:B------:R-:W-:-:S07]  /*29f0*/  MOV R0, 0x2a10 ;  /* 0x00002a1000007802 */ /* 0x000fce0000000f00 */
[----:B------:R-:W-:Y:S05]  /*2a00*/  CALL.REL.NOINC `($__internal_0_$__cuda_sm20_div_rn_f64_full) ;  /* 0x00000000006c7944 */ /* 0x000fea0003c00000 */
[----:B------:R-:W-:-:S07]  /*2a10*/  IMAD.MOV.U32 R8, RZ, RZ, R4 ;  /* 0x000000ffff087224 */ /* 0x000fce00078e0004 */
.L_x_41:
        /* <DEDUP_REMOVED lines=10> */
[----:B--2---:R-:W-:-:S05]  /*2ac0*/  VIADD R3, R3, 0x1 ;  /* 0x0000000103037836 */ /* 0x004fca0000000000 */
[----:B------:R1:W-:Y:S04]  /*2ad0*/  STG.E desc[UR36][R6.64], R3 ;  /* 0x0000000306007986 */ /* 0x0003e8000c101924 */
[----:B---3--:R-:W2:Y:S04]  /*2ae0*/  LD.E.64 R12, desc[UR36][R10.64+0x18] ;  /* 0x000018240a0c7980 */ /* 0x008ea8000c101b00 */
[----:B------:R-:W3:Y:S04]  /*2af0*/  LD.E.64 R14, desc[UR36][R10.64+0x20] ;  /* 0x000020240a0e7980 */ /* 0x000ee8000c101b00 */
[----:B------:R-:W4:Y:S01]  /*2b00*/  LD.E.64 R16, desc[UR36][R10.64+0x28] ;  /* 0x000028240a107980 */ /* 0x000f22000c101b00 */
[----:B------:R2:W2:Y:S01]  /*2b10*/  LDC.64 R8, c[0x4][R0] ;  /* 0x0100000000087b82 */ /* 0x0004a20000000a00 */
[----:B0-----:R-:W-:Y:S01]  /*2b20*/  MOV R4, UR4 ;  /* 0x0000000400047c02 */ /* 0x001fe20008000f00 */
[----:B------:R-:W-:Y:S01]  /*2b30*/  IMAD.U32 R5, RZ, RZ, UR5 ;  /* 0x00000005ff057e24 */ /* 0x000fe2000f8e00ff */
[----:B-1----:R-:W-:Y:S01]  /*2b40*/  MOV R7, R2 ;  /* 0x0000000200077202 */ /* 0x002fe20000000f00 */
[----:B------:R-:W-:Y:S01]  /*2b50*/  IMAD.MOV.U32 R6, RZ, RZ, R22 ;  /* 0x000000ffff067224 */ /* 0x000fe200078e0016 */
[----:B--2---:R0:W-:Y:S04]  /*2b60*/  STL.64 [R1], R12 ;  /* 0x0000000c01007387 */ /* 0x0041e80000100a00 */
[----:B---3--:R0:W-:Y:S04]  /*2b70*/  STL.64 [R1+0x8], R14 ;  /* 0x0000080e01007387 */ /* 0x0081e80000100a00 */
[----:B----4-:R0:W-:Y:S02]  /*2b80*/  STL.64 [R1+0x10], R16 ;  /* 0x0000101001007387 */ /* 0x0101e40000100a00 */
[----:B------:R-:W-:-:S07]  /*2b90*/  LEPC R20, `(.L_x_42) ;  /* 0x000000001014794e */ /* 0x000fce0000000000 */
[----:B0-----:R-:W-:Y:S05]  /*2ba0*/  CALL.ABS.NOINC R8 ;  /* 0x0000000008007343 */ /* 0x001fea0003c00000 */
.L_x_42:
[----:B------:R-:W-:Y:S05]  /*2bb0*/  EXIT ;  /* 0x000000000000794d */ /* 0x000fea0003800000 */
        .weak           $__internal_0_$__cuda_sm20_div_rn_f64_full
        .type           $__internal_0_$__cuda_sm20_div_rn_f64_full,@function
        .size           $__internal_0_$__cuda_sm20_div_rn_f64_full,(.L_x_95 - $__internal_0_$__cuda_sm20_div_rn_f64_full)
$__internal_0_$__cuda_sm20_div_rn_f64_full:
[----:B------:R-:W-:Y:S01]  /*2bc0*/  FSETP.GEU.AND P2, PT, |R9|, 1.469367938527859385e-39, PT ;  /* 0x001000000900780b */ /* 0x000fe20003f4e200 */
[----:B------:R-:W-:Y:S01]  /*2bd0*/  IMAD.MOV.U32 R14, RZ, RZ, 0x1 ;  /* 0x00000001ff0e7424 */ /* 0x000fe200078e00ff */
[C---:B------:R-:W-:Y:S01]  /*2be0*/  FSETP.GEU.AND P0, PT, |R13|.reuse, 1.469367938527859385e-39, PT ;  /* 0x001000000d00780b */ /* 0x040fe20003f0e200 */
[----:B------:R-:W-:Y:S01]  /*2bf0*/  BSSY.RECONVERGENT B0, `(.L_x_43) ;  /* 0x0000054000007945 */ /* 0x000fe20003800200 */
[----:B------:R-:W-:Y:S02]  /*2c00*/  LOP3.LUT R10, R13, 0x800fffff, RZ, 0xc0, !PT ;  /* 0x800fffff0d0a7812 */ /* 0x000fe400078ec0ff */
[----:B------:R-:W-:Y:S02]  /*2c10*/  LOP3.LUT R3, R9, 0x7ff00000, RZ, 0xc0, !PT ;  /* 0x7ff0000009037812 */ /* 0x000fe400078ec0ff */
[----:B------:R-:W-:Y:S01]  /*2c20*/  LOP3.LUT R11, R10, 0x3ff00000, RZ, 0xfc, !PT ;  /* 0x3ff000000a0b7812 */ /* 0x000fe200078efcff */
[----:B------:R-:W-:Y:S01]  /*2c30*/  IMAD.MOV.U32 R10, RZ, RZ, R12 ;  /* 0x000000ffff0a7224 */ /* 0x000fe200078e000c */
[----:B------:R-:W-:-:S03]  /*2c40*/  LOP3.LUT R28, R13, 0x7ff00000, RZ, 0xc0, !PT ;  /* 0x7ff000000d1c7812 */ /* 0x000fc600078ec0ff */
[----:B------:R-:W-:Y:S01]  /*2c50*/  @!P2 LOP3.LUT R4, R13, 0x7ff00000, RZ, 0xc0, !PT ;  /* 0x7ff000000d04a812 */ /* 0x000fe200078ec0ff */
[----:B------:R-:W-:Y:S01]  /*2c60*/  @!P2 IMAD.MOV.U32 R20, RZ, RZ, RZ ;  /* 0x000000ffff14a224 */ /* 0x000fe200078e00ff */
[----:B------:R-:W-:Y:S01]  /*2c70*/  @!P0 DMUL R10, R12, 8.98846567431157953865e+307 ;  /* 0x7fe000000c0a8828 */ /* 0x000fe20000000000 */
[C---:B------:R-:W-:Y:S02]  /*2c80*/  ISETP.GE.U32.AND P1, PT, R3.reuse, R28, PT ;  /* 0x0000001c0300720c */ /* 0x040fe40003f26070 */
[----:B------:R-:W-:Y:S01]  /*2c90*/  @!P2 ISETP.GE.U32.AND P3, PT, R3, R4, PT ;  /* 0x000000040300a20c */ /* 0x000fe20003f66070 */
[----:B------:R-:W-:Y:S02]  /*2ca0*/  IMAD.MOV.U32 R4, RZ, RZ, 0x1ca00000 ;  /* 0x1ca00000ff047424 */ /* 0x000fe400078e00ff */
[----:B------:R-:W0:Y:S03]  /*2cb0*/  MUFU.RCP64H R15, R11 ;  /* 0x0000000b000f7308 */ /* 0x000e260000001800 */
[----:B------:R-:W-:-:S02]  /*2cc0*/  @!P2 SEL R21, R4, 0x63400000, !P3 ;  /* 0x634000000415a807 */ /* 0x000fc40005800000 */
[----:B------:R-:W-:Y:S02]  /*2cd0*/  SEL R7, R4, 0x63400000, !P1 ;  /* 0x6340000004077807 */ /* 0x000fe40004800000 */
[--C-:B------:R-:W-:Y:S02]  /*2ce0*/  @!P2 LOP3.LUT R6, R21, 0x80000000, R9.reuse, 0xf8, !PT ;  /* 0x800000001506a812 */ /* 0x100fe400078ef809 */
[----:B------:R-:W-:Y:S02]  /*2cf0*/  LOP3.LUT R7, R7, 0x800fffff, R9, 0xf8, !PT ;  /* 0x800fffff07077812 */ /* 0x000fe400078ef809 */
[----:B------:R-:W-:Y:S02]  /*2d00*/  @!P2 LOP3.LUT R21, R6, 0x100000, RZ, 0xfc, !PT ;  /* 0x001000000615a812 */ /* 0x000fe400078efcff */
[----:B------:R-:W-:Y:S02]  /*2d10*/  MOV R6, R8 ;  /* 0x0000000800067202 */ /* 0x000fe40000000f00 */
[----:B------:R-:W-:-:S04]  /*2d20*/  @!P0 LOP3.LUT R28, R11, 0x7ff00000, RZ, 0xc0, !PT ;  /* 0x7ff000000b1c8812 */ /* 0x000fc800078ec0ff */
[----:B------:R-:W-:Y:S02]  /*2d30*/  @!P2 DFMA R6, R6, 2, -R20 ;  /* 0x400000000606a82b */ /* 0x000fe40000000814 */
[----:B0-----:R-:W-:-:S08]  /*2d40*/  DFMA R20, R14, -R10, 1 ;  /* 0x3ff000000e14742b */ /* 0x001fd0000000080a */
[----:B------:R-:W-:-:S08]  /*2d50*/  DFMA R20, R20, R20, R20 ;  /* 0x000000141414722b */ /* 0x000fd00000000014 */
[----:B------:R-:W-:-:S08]  /*2d60*/  DFMA R20, R14, R20, R14 ;  /* 0x000000140e14722b */ /* 0x000fd0000000000e */
[----:B------:R-:W-:-:S08]  /*2d70*/  DFMA R14, R20, -R10, 1 ;  /* 0x3ff00000140e742b */ /* 0x000fd0000000080a */
[----:B------:R-:W-:-:S08]  /*2d80*/  DFMA R14, R20, R14, R20 ;  /* 0x0000000e140e722b */ /* 0x000fd00000000014 */
[----:B------:R-:W-:-:S08]  /*2d90*/  DMUL R20, R14, R6 ;  /* 0x000000060e147228 */ /* 0x000fd00000000000 */
[----:B------:R-:W-:-:S08]  /*2da0*/  DFMA R26, R20, -R10, R6 ;  /* 0x8000000a141a722b */ /* 0x000fd00000000006 */
[----:B------:R-:W-:Y:S01]  /*2db0*/  DFMA R26, R14, R26, R20 ;  /* 0x0000001a0e1a722b */ /* 0x000fe20000000014 */
[----:B------:R-:W-:Y:S02]  /*2dc0*/  MOV R14, R3 ;  /* 0x00000003000e7202 */ /* 0x000fe40000000f00 */
[----:B------:R-:W-:-:S05]  /*2dd0*/  @!P2 LOP3.LUT R14, R7, 0x7ff00000, RZ, 0xc0, !PT ;  /* 0x7ff00000070ea812 */ /* 0x000fca00078ec0ff */
[----:B------:R-:W-:-:S05]  /*2de0*/  VIADD R15, R14, 0xffffffff ;  /* 0xffffffff0e0f7836 */ /* 0x000fca0000000000 */
[----:B------:R-:W-:Y:S01]  /*2df0*/  ISETP.GT.U32.AND P0, PT, R15, 0x7feffffe, PT ;  /* 0x7feffffe0f00780c */ /* 0x000fe20003f04070 */
[----:B------:R-:W-:-:S05]  /*2e00*/  VIADD R15, R28, 0xffffffff ;  /* 0xffffffff1c0f7836 */ /* 0x000fca0000000000 */
[----:B------:R-:W-:-:S13]  /*2e10*/  ISETP.GT.U32.OR P0, PT, R15, 0x7feffffe, P0 ;  /* 0x7feffffe0f00780c */ /* 0x000fda0000704470 */
[----:B------:R-:W-:Y:S05]  /*2e20*/  @P0 BRA `(.L_x_44) ;  /* 0x00000000006c0947 */ /* 0x000fea0003800000 */
[----:B------:R-:W-:-:S04]  /*2e30*/  LOP3.LUT R8, R13, 0x7ff00000, RZ, 0xc0, !PT ;  /* 0x7ff000000d087812 */ /* 0x000fc800078ec0ff */
[CC--:B------:R-:W-:Y:S02]  /*2e40*/  VIADDMNMX R9, R3.reuse, -R8.reuse, 0xb9600000, !PT ;  /* 0xb960000003097446 */ /* 0x0c0fe40007800908 */
[----:B------:R-:W-:Y:S01]  /*2e50*/  ISETP.GE.U32.AND P0, PT, R3, R8, PT ;  /* 0x000000080300720c */ /* 0x000fe20003f06070 */
[----:B------:R-:W-:Y:S01]  /*2e60*/  IMAD.MOV.U32 R8, RZ, RZ, RZ ;  /* 0x000000ffff087224 */ /* 0x000fe200078e00ff */
[----:B------:R-:W-:Y:S02]  /*2e70*/  VIMNMX R9, PT, PT, R9, 0x46a00000, PT ;  /* 0x46a0000009097848 */ /* 0x000fe40003fe0100 */
[----:B------:R-:W-:-:S04]  /*2e80*/  SEL R4, R4, 0x63400000, !P0 ;  /* 0x6340000004047807 */ /* 0x000fc80004000000 */
[----:B------:R-:W-:-:S05]  /*2e90*/  IADD3 R4, PT, PT, -R4, R9, RZ ;  /* 0x0000000904047210 */ /* 0x000fca0007ffe1ff */
[----:B------:R-:W-:-:S06]  /*2ea0*/  VIADD R9, R4, 0x7fe00000 ;  /* 0x7fe0000004097836 */ /* 0x000fcc0000000000 */
[----:B------:R-:W-:-:S10]  /*2eb0*/  DMUL R20, R26, R8 ;  /* 0x000000081a147228 */ /* 0x000fd40000000000 */
[----:B------:R-:W-:-:S13]  /*2ec0*/  FSETP.GTU.AND P0, PT, |R21|, 1.469367938527859385e-39, PT ;  /* 0x001000001500780b */ /* 0x000fda0003f0c200 */
[----:B------:R-:W-:Y:S05]  /*2ed0*/  @P0 BRA `(.L_x_45) ;  /* 0x0000000000940947 */ /* 0x000fea0003800000 */
[----:B------:R-:W-:Y:S01]  /*2ee0*/  DFMA R6, R26, -R10, R6 ;  /* 0x8000000a1a06722b */ /* 0x000fe20000000006 */
[----:B------:R-:W-:-:S09]  /*2ef0*/  MOV R8, RZ ;  /* 0x000000ff00087202 */ /* 0x000fd20000000f00 */
[C---:B------:R-:W-:Y:S02]  /*2f00*/  FSETP.NEU.AND P0, PT, R7.reuse, RZ, PT ;  /* 0x000000ff0700720b */ /* 0x040fe40003f0d000 */
[----:B------:R-:W-:-:S04]  /*2f10*/  LOP3.LUT R13, R7, 0x80000000, R13, 0x48, !PT ;  /* 0x80000000070d7812 */ /* 0x000fc800078e480d */
[----:B------:R-:W-:-:S07]  /*2f20*/  LOP3.LUT R9, R13, R9, RZ, 0xfc, !PT ;  /* 0x000000090d097212 */ /* 0x000fce00078efcff */
[----:B------:R-:W-:Y:S05]  /*2f30*/  @!P0 BRA `(.L_x_45) ;  /* 0x00000000007c8947 */ /* 0x000fea0003800000 */
[----:B------:R-:W-:Y:S01]  /*2f40*/  IMAD.MOV R7, RZ, RZ, -R4 ;  /* 0x000000ffff077224 */ /* 0x000fe200078e0a04 */
[----:B------:R-:W-:Y:S01]  /*2f50*/  DMUL.RP R8, R26, R8 ;  /* 0x000000081a087228 */ /* 0x000fe20000008000 */
[----:B------:R-:W-:Y:S01]  /*2f60*/  IMAD.MOV.U32 R6, RZ, RZ, RZ ;  /* 0x000000ffff067224 */ /* 0x000fe200078e00ff */
[----:B------:R-:W-:-:S05]  /*2f70*/  IADD3 R3, PT, PT, -R4, -0x43300000, RZ ;  /* 0xbcd0000004037810 */ /* 0x000fca0007ffe1ff */
[----:B------:R-:W-:-:S03]  /*2f80*/  DFMA R6, R20, -R6, R26 ;  /* 0x800000061406722b */ /* 0x000fc6000000001a */
[----:B------:R-:W-:-:S07]  /*2f90*/  LOP3.LUT R13, R9, R13, RZ, 0x3c, !PT ;  /* 0x0000000d090d7212 */ /* 0x000fce00078e3cff */
[----:B------:R-:W-:-:S04]  /*2fa0*/  FSETP.NEU.AND P0, PT, |R7|, R3, PT ;  /* 0x000000030700720b */ /* 0x000fc80003f0d200 */
[----:B------:R-:W-:Y:S02]  /*2fb0*/  FSEL R20, R8, R20, !P0 ;  /* 0x0000001408147208 */ /* 0x000fe40004000000 */
[----:B------:R-:W-:Y:S01]  /*2fc0*/  FSEL R21, R13, R21, !P0 ;  /* 0x000000150d157208 */ /* 0x000fe20004000000 */
[----:B------:R-:W-:Y:S06]  /*2fd0*/  BRA `(.L_x_45) ;  /* 0x0000000000547947 */ /* 0x000fec0003800000 */
.L_x_44:
[----:B------:R-:W-:-:S14]  /*2fe0*/  DSETP.NAN.AND P0, PT, R8, R8, PT ;  /* 0x000000080800722a */ /* 0x000fdc0003f08000 */
[----:B------:R-:W-:Y:S05]  /*2ff0*/  @P0 BRA `(.L_x_46) ;  /* 0x0000000000440947 */ /* 0x000fea0003800000 */
[----:B------:R-:W-:-:S14]  /*3000*/  DSETP.NAN.AND P0, PT, R12, R12, PT ;  /* 0x0000000c0c00722a */ /* 0x000fdc0003f08000 */
[----:B------:R-:W-:Y:S05]  /*3010*/  @P0 BRA `(.L_x_47) ;  /* 0x0000000000300947 */ /* 0x000fea0003800000 */
[----:B------:R-:W-:Y:S01]  /*3020*/  ISETP.NE.AND P0, PT, R14, R28, PT ;  /* 0x0000001c0e00720c */ /* 0x000fe20003f05270 */
[----:B------:R-:W-:Y:S01]  /*3030*/  IMAD.MOV.U32 R21, RZ, RZ, -0x80000 ;  /* 0xfff80000ff157424 */ /* 0x000fe200078e00ff */
[----:B------:R-:W-:-:S11]  /*3040*/  MOV R20, 0x0 ;  /* 0x0000000000147802 */ /* 0x000fd60000000f00 */
[----:B------:R-:W-:Y:S05]  /*3050*/  @!P0 BRA `(.L_x_45) ;  /* 0x0000000000348947 */ /* 0x000fea0003800000 */
[----:B------:R-:W-:Y:S02]  /*3060*/  ISETP.NE.AND P0, PT, R14, 0x7ff00000, PT ;  /* 0x7ff000000e00780c */ /* 0x000fe40003f05270 */
[----:B------:R-:W-:Y:S02]  /*3070*/  LOP3.LUT R21, R9, 0x80000000, R13, 0x48, !PT ;  /* 0x8000000009157812 */ /* 0x000fe400078e480d */
[----:B------:R-:W-:-:S13]  /*3080*/  ISETP.EQ.OR P0, PT, R28, RZ, !P0 ;  /* 0x000000ff1c00720c */ /* 0x000fda0004702670 */
[----:B------:R-:W-:Y:S01]  /*3090*/  @P0 LOP3.LUT R3, R21, 0x7ff00000, RZ, 0xfc, !PT ;  /* 0x7ff0000015030812 */ /* 0x000fe200078efcff */
[----:B------:R-:W-:Y:S01]  /*30a0*/  @!P0 IMAD.MOV.U32 R20, RZ, RZ, RZ ;  /* 0x000000ffff148224 */ /* 0x000fe200078e00ff */
[----:B------:R-:W-:-:S03]  /*30b0*/  @P0 MOV R20, RZ ;  /* 0x000000ff00140202 */ /* 0x000fc60000000f00 */
[----:B------:R-:W-:Y:S01]  /*30c0*/  @P0 IMAD.MOV.U32 R21, RZ, RZ, R3 ;  /* 0x000000ffff150224 */ /* 0x000fe200078e0003 */
[----:B------:R-:W-:Y:S06]  /*30d0*/  BRA `(.L_x_45) ;  /* 0x0000000000147947 */ /* 0x000fec0003800000 */
.L_x_47:
[----:B------:R-:W-:Y:S01]  /*30e0*/  LOP3.LUT R21, R13, 0x80000, RZ, 0xfc, !PT ;  /* 0x000800000d157812 */ /* 0x000fe200078efcff */
[----:B------:R-:W-:Y:S01]  /*30f0*/  IMAD.MOV.U32 R20, RZ, RZ, R12 ;  /* 0x000000ffff147224 */ /* 0x000fe200078e000c */
[----:B------:R-:W-:Y:S06]  /*3100*/  BRA `(.L_x_45) ;  /* 0x0000000000087947 */ /* 0x000fec0003800000 */
.L_x_46:
[----:B------:R-:W-:Y:S02]  /*3110*/  LOP3.LUT R21, R9, 0x80000, RZ, 0xfc, !PT ;  /* 0x0008000009157812 */ /* 0x000fe400078efcff */
[----:B------:R-:W-:-:S07]  /*3120*/  MOV R20, R8 ;  /* 0x0000000800147202 */ /* 0x000fce0000000f00 */
.L_x_45:
[----:B------:R-:W-:Y:S05]  /*3130*/  BSYNC.RECONVERGENT B0 ;  /* 0x0000000000007941 */ /* 0x000fea0003800200 */
.L_x_43:
[----:B------:R-:W-:Y:S01]  /*3140*/  MOV R6, R0 ;  /* 0x0000000000067202 */ /* 0x000fe20000000f00 */
[----:B------:R-:W-:Y:S02]  /*3150*/  IMAD.MOV.U32 R7, RZ, RZ, 0x0 ;  /* 0x00000000ff077424 */ /* 0x000fe400078e00ff */
[----:B------:R-:W-:Y:S02]  /*3160*/  IMAD.MOV.U32 R4, RZ, RZ, R20 ;  /* 0x000000ffff047224 */ /* 0x000fe400078e0014 */
[----:B------:R-:W-:Y:S01]  /*3170*/  IMAD.MOV.U32 R9, RZ, RZ, R21 ;  /* 0x000000ffff097224 */ /* 0x000fe200078e0015 */
[----:B------:R-:W-:Y:S06]  /*3180*/  RET.REL.NODEC R6 `(_Z11create_gridP4NodeP5Puntojfj) ;  /* 0xffffffcc069c7950 */ /* 0x000fec0003c3ffff */
.L_x_48:
[----:B------:R-:W-:-:S00]  /*3190*/  BRA `(.L_x_48) ;  /* 0xfffffffc00fc7947 */ /* 0x000fc0000383ffff */
[----:B------:R-:W-:-:S00]  /*31a0*/  NOP ;  /* 0x0000000000007918 */ /* 0x000fc00000000000 */
        /* <DEDUP_REMOVED lines=13> */
.L_x_95:


//--------------------- .text._Z2XXPfS_Pi         --------------------------
	.section	.text._Z2XXPfS_Pi,"ax",@progbits
	.align	128
        .global         _Z2XXPfS_Pi
        .type           _Z2XXPfS_Pi,@function
        .size           _Z2XXPfS_Pi,(.L_x_98 - _Z2XXPfS_Pi)
        .other          _Z2XXPfS_Pi,@"STO_CUDA_ENTRY STV_DEFAULT"
_Z2XXPfS_Pi:
.text._Z2XXPfS_Pi:
[----:B------:R-:W-:Y:S08]  /*0000*/  LDC R1, c[0x0][0x37c] ;  /* 0x0000df00ff017b82 */ /* 0x000ff00000000800 */
[----:B------:R-:W0:Y:S01]  /*0010*/  LDC.64 R2, c[0x0][0x390] ;  /* 0x0000e400ff027b82 */ /* 0x000e220000000a00 */
[----:B------:R-:W0:Y:S02]  /*0020*/  LDCU.64 UR4, c[0x0][0x358] ;  /* 0x00006b00ff0477ac */ /* 0x000e240008000a00 */
[----:B0-----:R-:W2:Y:S01]  /*0030*/  LDG.E R2, desc[UR4][R2.64] ;  /* 0x0000000402027981 */ /* 0x001ea2000c1e1900 */
[----:B------:R-:W0:Y:S01]  /*0040*/  LDCU UR6, c[0x0][0x360] ;  /* 0x00006c00ff0677ac */ /* 0x000e220008000800 */
[----:B------:R-:W0:Y:S01]  /*0050*/  S2R R0, SR_TID.X ;  /* 0x0000000000007919 */ /* 0x000e220000002100 */
[----:B------:R-:W1:Y:S01]  /*0060*/  LDCU UR7, c[0x0][0x364] ;  /* 0x00006c80ff0777ac */ /* 0x000e620008000800 */
[----:B------:R-:W0:Y:S01]  /*0070*/  S2R R5, SR_CTAID.X ;  /* 0x0000000000057919 */ /* 0x000e220000002500 */
[----:B------:R-:W1:Y:S01]  /*0080*/  S2R R4, SR_TID.Y ;  /* 0x0000000000047919 */ /* 0x000e620000002200 */
[----:B------:R-:W1:Y:S01]  /*0090*/  S2R R7, SR_CTAID.Y ;  /* 0x0000000000077919 */ /* 0x000e620000002600 */
[----:B0-----:R-:W-:-:S02]  /*00a0*/  IMAD R0, R5, UR6, R0 ;  /* 0x0000000605007c24 */ /* 0x001fc4000f8e0200 */
[----:B-1----:R-:W-:-:S05]  /*00b0*/  IMAD R5, R7, UR7, R4 ;  /* 0x0000000707057c24 */ /* 0x002fca000f8e0204 */
[----:B------:R-:W-:-:S04]  /*00c0*/  ISETP.GE.AND P0, PT, R0, R5, PT ;  /* 0x000000050000720c */ /* 0x000fc80003f06270 */
[----:B--2---:R-:W-:-:S04]  /*00d0*/  ISETP.LT.AND P0, PT, R5, R2, !P0 ;  /* 0x000000020500720c */ /* 0x004fc80004701270 */
[----:B------:R-:W-:-:S13]  /*00e0*/  ISETP.GE.OR P0, PT, R0, R2, !P0 ;  /* 0x000000020000720c */ /* 0x000fda0004706670 */
[----:B------:R-:W-:Y:S05]  /*00f0*/  @P0 EXIT ;  /* 0x000000000000094d */ /* 0x000fea0003800000 */
[----:B------:R-:W0:Y:S01]  /*0100*/  LDC.64 R6, c[0x0][0x388] ;  /* 0x0000e200ff067b82 */ /* 0x000e220000000a00 */
[----:B------:R-:W-:Y:S02]  /*0110*/  IMAD R9, R0, 0x3, RZ ;  /* 0x0000000300097824 */ /* 0x000fe400078e02ff */
[----:B------:R-:W-:Y:S02]  /*0120*/  IMAD R5, R5, 0x3, RZ ;  /* 0x0000000305057824 */ /* 0x000fe400078e02ff */
[----:B0-----:R-:W-:-:S04]  /*0130*/  IMAD.WIDE R8, R9, 0x4, R6 ;  /* 0x0000000409087825 */ /* 0x001fc800078e0206 */
[----:B------:R-:W-:Y:S01]  /*0140*/  IMAD.WIDE.U32 R6, R5, 0x4, R6 ;  /* 0x0000000405067825 */ /* 0x000fe200078e0006 */
[----:B------:R-:W2:Y:S04]  /*0150*/  LDG.E R28, desc[UR4][R8.64] ;  /* 0x00000004081c7981 */ /* 0x000ea8000c1e1900 */
[----:B------:R-:W2:Y:S01]  /*0160*/  LDG.E R3, desc[UR4][R6.64] ;  /* 0x0000000406037981 */ /* 0x000ea2000c1e1900 */
[----:B------:R-:W-:Y:S01]  /*0170*/  BSSY.RECONVERGENT B0, `(.L_x_49) ;  /* 0x0000007000007945 */ /* 0x000fe20003800200 */
[----:B------:R-:W-:Y:S01]  /*0180*/  MOV R0, 0x1e0 ;  /* 0x000001e000007802 */ /* 0x000fe20000000f00 */
[----:B--2---:R-:W-:-:S04]  /*0190*/  FADD R28, R28, -R3 ;  /* 0x800000031c1c7221 */ /* 0x004fc80000000000 */
[----:B------:R-:W0:Y:S02]  /*01a0*/  F2F.F64.F32 R26, R28 ;  /* 0x0000001c001a7310 */ /* 0x000e240000201800 */
[----:B0-----:R-:W-:-:S10]  /*01b0*/  DADD R2, -RZ, |R26| ;  /* 0x00000000ff027229 */ /* 0x001fd4000000051a */
[----:B------:R-:W-:-:S07]  /*01c0*/  IMAD.MOV.U32 R10, RZ, RZ, R2 ;  /* 0x000000ffff0a7224 */ /* 0x000fce00078e0002 */
[----:B------:R-:W-:Y:S05]  /*01d0*/  CALL.REL.NOINC `($_Z2XXPfS_Pi$__internal_accurate_pow) ;  /* 0x0000001000087944 */ /* 0x000fea0003c00000 */
[----:B------:R-:W-:Y:S05]  /*01e0*/  BSYNC.RECONVERGENT B0 ;  /* 0x0000000000007941 */ /* 0x000fea0003800200 */
.L_x_49:
[----:B------:R-:W2:Y:S04]  /*01f0*/  LDG.E R2, desc[UR4][R8.64+0x4] ;  /* 0x0000040408027981 */ /* 0x000ea8000c1e1900 */
[----:B------:R-:W2:Y:S01]  /*0200*/  LDG.E R3, desc[UR4][R6.64+0x4] ;  /* 0x0000040406037981 */ /* 0x000ea2000c1e1900 */
[----:B------:R-:W-:Y:S01]  /*0210*/  DADD R12, R26, 2 ;  /* 0x400000001a0c7429 */ /* 0x000fe20000000000 */
[C---:B------:R-:W-:Y:S01]  /*0220*/  FSETP.NEU.AND P1, PT, R28.reuse, RZ, PT ;  /* 0x000000ff1c00720b */ /* 0x040fe20003f2d000 */
[----:B------:R-:W-:Y:S01]  /*0230*/  BSSY.RECONVERGENT B0, `(.L_x_50) ;  /* 0x0000012000007945 */ /* 0x000fe20003800200 */
[----:B------:R-:W-:-:S07]  /*0240*/  FSETP.NEU.AND P0, PT, R28, 1, PT ;  /* 0x3f8000001c00780b */ /* 0x000fce0003f0d000 */
[----:B------:R-:W-:Y:S01]  /*0250*/  LOP3.LUT R12, R13, 0x7ff00000, RZ, 0xc0, !PT ;  /* 0x7ff000000d0c7812 */ /* 0x000fe200078ec0ff */
[----:B------:R-:W-:-:S03]  /*0260*/  IMAD.MOV.U32 R13, RZ, RZ, R11 ;  /* 0x000000ffff0d7224 */ /* 0x000fc600078e000b */
[----:B------:R-:W-:Y:S01]  /*0270*/  ISETP.NE.AND P2, PT, R12, 0x7ff00000, PT ;  /* 0x7ff000000c00780c */ /* 0x000fe20003f45270 */
[----:B------:R-:W-:Y:S01]  /*0280*/  IMAD.MOV.U32 R12, RZ, RZ, R10 ;  /* 0x000000ffff0c7224 */ /* 0x000fe200078e000a */
[----:B------:R-:W-:Y:S01]  /*0290*/  @!P1 CS2R R12, SRZ ;  /* 0x00000000000c9805 */ /* 0x000fe2000001ff00 */
[----:B--2---:R-:W-:-:S04]  /*02a0*/  FADD R2, R2, -R3 ;  /* 0x8000000302027221 */ /* 0x004fc80000000000 */
[----:B------:R-:W0:Y:S02]  /*02b0*/  F2F.F64.F32 R4, R2 ;  /* 0x0000000200047310 */ /* 0x000e240000201800 */
[----:B0-----:R-:W-:-:S10]  /*02c0*/  DADD R14, -RZ, |R4| ;  /* 0x00000000ff0e7229 */ /* 0x001fd40000000504 */
[----:B------:R-:W-:Y:S01]  /*02d0*/  IMAD.MOV.U32 R10, RZ, RZ, R14 ;  /* 0x000000ffff0a7224 */ /* 0x000fe200078e000e */
[----:B------:R-:W-:Y:S06]  /*02e0*/  @P2 BRA `(.L_x_51) ;  /* 0x0000000000182947 */ /* 0x000fec0003800000 */
[----:B------:R-:W-:-:S13]  /*02f0*/  FSETP.NAN.AND P1, PT, R28, R28, PT ;  /* 0x0000001c1c00720b */ /* 0x000fda0003f28000 */
[----:B------:R-:W-:Y:S01]  /*0300*/  @P1 DADD R12, R26, 2 ;  /* 0x400000001a0c1429 */ /* 0x000fe20000000000 */
[----:B------:R-:W-:Y:S10]  /*0310*/  @P1 BRA `(.L_x_51) ;  /* 0x00000000000c1947 */ /* 0x000ff40003800000 */
[----:B------:R-:W-:-:S14]  /*0320*/  DSETP.NEU.AND P1, PT, |R26|, +INF , PT ;  /* 0x7ff000001a00742a */ /* 0x000fdc0003f2d200 */
[----:B------:R-:W-:Y:S02]  /*0330*/  @!P1 IMAD.MOV.U32 R12, RZ, RZ, 0x0 ;  /* 0x00000000ff0c9424 */ /* 0x000fe400078e00ff */
[----:B------:R-:W-:-:S07]  /*0340*/  @!P1 IMAD.MOV.U32 R13, RZ, RZ, 0x7ff00000 ;  /* 0x7ff00000ff0d9424 */ /* 0x000fce00078e00ff */
.L_x_51:
[----:B------:R-:W-:Y:S05]  /*0350*/  BSYNC.RECONVERGENT B0 ;  /* 0x0000000000007941 */ /* 0x000fea0003800200 */
.L_x_50:
[----:B------:R-:W-:Y:S01]  /*0360*/  BSSY.RECONVERGENT B0, `(.L_x_52) ;  /* 0x0000006000007945 */ /* 0x000fe20003800200 */
[----:B------:R-:W-:Y:S01]  /*0370*/  FSEL R26, R12, RZ, P0 ;  /* 0x000000ff0c1a7208 */ /* 0x000fe20000000000 */
[----:B------:R-:W-:Y:S01]  /*0380*/  IMAD.MOV.U32 R3, RZ, RZ, R15 ;  /* 0x000000ffff037224 */ /* 0x000fe200078e000f */
[----:B------:R-:W-:Y:S02]  /*0390*/  FSEL R27, R13, 1.875, P0 ;  /* 0x3ff000000d1b7808 */ /* 0x000fe40000000000 */
[----:B------:R-:W-:-:S07]  /*03a0*/  MOV R0, 0x3c0 ;  /* 0x000003c000007802 */ /* 0x000fce0000000f00 */
[----:B------:R-:W-:Y:S05]  /*03b0*/  CALL.REL.NOINC `($_Z2XXPfS_Pi$__internal_accurate_pow) ;  /* 0x0000000c00907944 */ /* 0x000fea0003c00000 */
[----:B------:R-:W-:Y:S05]  /*03c0*/  BSYNC.RECONVERGENT B0 ;  /* 0x0000000000007941 */ /* 0x000fea0003800200 */
.L_x_52:
[----:B------:R-:W2:Y:S04]  /*03d0*/  LDG.E R28, desc[UR4][R8.64+0x8] ;  /* 0x00000804081c7981 */ /* 0x000ea8000c1e1900 */
[----:B------:R-:W2:Y:S01]  /*03e0*/  LDG.E R7, desc[UR4][R6.64+0x8] ;  /* 0x0000080406077981 */ /* 0x000ea2000c1e1900 */
[----:B------:R-:W-:Y:S01]  /*03f0*/  DADD R12, R4, 2 ;  /* 0x40000000040c7429 */ /* 0x000fe20000000000 */
[C---:B------:R-:W-:Y:S01]  /*0400*/  FSETP.NEU.AND P1, PT, R2.reuse, RZ, PT ;  /* 0x000000ff0200720b */ /* 0x040fe20003f2d000 */
[----:B------:R-:W-:Y:S01]  /*0410*/  BSSY.RECONVERGENT B0, `(.L_x_53) ;  /* 0x000000f000007945 */ /* 0x000fe20003800200 */
[----:B------:R-:W-:-:S07]  /*0420*/  FSETP.NEU.AND P0, PT, R2, 1, PT ;  /* 0x3f8000000200780b */ /* 0x000fce0003f0d000 */
[----:B------:R-:W-:-:S04]  /*0430*/  LOP3.LUT R12, R13, 0x7ff00000, RZ, 0xc0, !PT ;  /* 0x7ff000000d0c7812 */ /* 0x000fc800078ec0ff */
[----:B------:R-:W-:Y:S02]  /*0440*/  ISETP.NE.AND P2, PT, R12, 0x7ff00000, PT ;  /* 0x7ff000000c00780c */ /* 0x000fe40003f45270 */
[----:B------:R-:W-:Y:S01]  /*0450*/  @!P1 CS2R R10, SRZ ;  /* 0x00000000000a9805 */ /* 0x000fe2000001ff00 */
[----:B--2---:R-:W-:-:S04]  /*0460*/  FADD R28, R28, -R7 ;  /* 0x800000071c1c7221 */ /* 0x004fc80000000000 */
[----:B------:R-:W0:Y:S02]  /*0470*/  F2F.F64.F32 R6, R28 ;  /* 0x0000001c00067310 */ /* 0x000e240000201800 */
[----:B0-----:R-:W-:-:S04]  /*0480*/  DADD R12, -RZ, |R6| ;  /* 0x00000000ff0c7229 */ /* 0x001fc80000000506 */
[----:B------:R-:W-:Y:S07]  /*0490*/  @P2 BRA `(.L_x_54) ;  /* 0x0000000000182947 */ /* 0x000fee0003800000 */
[----:B------:R-:W-:-:S13]  /*04a0*/  FSETP.NAN.AND P1, PT, R2, R2, PT ;  /* 0x000000020200720b */ /* 0x000fda0003f28000 */
[----:B------:R-:W-:Y:S01]  /*04b0*/  @P1 DADD R10, R4, 2 ;  /* 0x40000000040a1429 */ /* 0x000fe20000000000 */
[----:B------:R-:W-:Y:S10]  /*04c0*/  @P1 BRA `(.L_x_54) ;  /* 0x00000000000c1947 */ /* 0x000ff40003800000 */
[----:B------:R-:W-:-:S14]  /*04d0*/  DSETP.NEU.AND P1, PT, |R4|, +INF , PT ;  /* 0x7ff000000400742a */ /* 0x000fdc0003f2d200 */
[----:B------:R-:W-:Y:S02]  /*04e0*/  @!P1 IMAD.MOV.U32 R10, RZ, RZ, 0x0 ;  /* 0x00000000ff0a9424 */ /* 0x000fe400078e00ff */
[----:B------:R-:W-:-:S07]  /*04f0*/  @!P1 IMAD.MOV.U32 R11, RZ, RZ, 0x7ff00000 ;  /* 0x7ff00000ff0b9424 */ /* 0x000fce00078e00ff */
.L_x_54:
[----:B------:R-:W-:Y:S05]  /*0500*/  BSYNC.RECONVERGENT B0 ;  /* 0x0000000000007941 */ /* 0x000fea0003800200 */
.L_x_53:
[----:B------:R-:W-:Y:S01]  /*0510*/  FSEL R2, R10, RZ, P0 ;  /* 0x000000ff0a027208 */ /* 0x000fe20000000000 */
[----:B------:R-:W-:Y:S01]  /*0520*/  BSSY.RECONVERGENT B0, `(.L_x_55) ;  /* 0x0000007000007945 */ /* 0x000fe20003800200 */
[----:B------:R-:W-:Y:S02]  /*0530*/  FSEL R3, R11, 1.875, P0 ;  /* 0x3ff000000b037808 */ /* 0x000fe40000000000 */
[----:B------:R-:W-:Y:S02]  /*0540*/  MOV R10, R12 ;  /* 0x0000000c000a7202 */ /* 0x000fe40000000f00 */
[----:B------:R-:W-:Y:S02]  /*0550*/  MOV R0, 0x590 ;  /* 0x0000059000007802 */ /* 0x000fe40000000f00 */
[----:B------:R-:W-:Y:S01]  /*0560*/  DADD R26, R26, R2 ;  /* 0x000000001a1a7229 */ /* 0x000fe20000000002 */
[----:B------:R-:W-:-:S10]  /*0570*/  IMAD.MOV.U32 R3, RZ, RZ, R13 ;  /* 0x000000ffff037224 */ /* 0x000fd400078e000d */
[----:B------:R-:W-:Y:S05]  /*0580*/  CALL.REL.NOINC `($_Z2XXPfS_Pi$__internal_accurate_pow) ;  /* 0x0000000c001c7944 */ /* 0x000fea0003c00000 */
[----:B------:R-:W-:Y:S05]  /*0590*/  BSYNC.RECONVERGENT B0 ;  /* 0x0000000000007941 */ /* 0x000fea0003800200 */
.L_x_55:
[----:B------:R-:W-:Y:S01]  /*05a0*/  DADD R2, R6, 2 ;  /* 0x4000000006027429 */ /* 0x000fe20000000000 */
[C---:B------:R-:W-:Y:S01]  /*05b0*/  FSETP.NEU.AND P1, PT, R28.reuse, RZ, PT ;  /* 0x000000ff1c00720b */ /* 0x040fe20003f2d000 */
[----:B------:R-:W-:Y:S01]  /*05c0*/  BSSY.RECONVERGENT B0, `(.L_x_56) ;  /* 0x000000c000007945 */ /* 0x000fe20003800200 */
[----:B------:R-:W-:-:S07]  /*05d0*/  FSETP.NEU.AND P0, PT, R28, 1, PT ;  /* 0x3f8000001c00780b */ /* 0x000fce0003f0d000 */
[----:B------:R-:W-:-:S04]  /*05e0*/  LOP3.LUT R2, R3, 0x7ff00000, RZ, 0xc0, !PT ;  /* 0x7ff0000003027812 */ /* 0x000fc800078ec0ff */
[----:B------:R-:W-:Y:S02]  /*05f0*/  ISETP.NE.AND P2, PT, R2, 0x7ff00000, PT ;  /* 0x7ff000000200780c */ /* 0x000fe40003f45270 */
[----:B------:R-:W-:-:S11]  /*0600*/  @!P1 CS2R R10, SRZ ;  /* 0x00000000000a9805 */ /* 0x000fd6000001ff00 */
[----:B------:R-:W-:Y:S05]  /*0610*/  @P2 BRA `(.L_x_57) ;  /* 0x0000000000182947 */ /* 0x000fea0003800000 */
[----:B------:R-:W-:-:S13]  /*0620*/  FSETP.NAN.AND P1, PT, R28, R28, PT ;  /* 0x0000001c1c00720b */ /* 0x000fda0003f28000 */
[----:B------:R-:W-:Y:S01]  /*0630*/  @P1 DADD R10, R6, 2 ;  /* 0x40000000060a1429 */ /* 0x000fe20000000000 */
[----:B------:R-:W-:Y:S10]  /*0640*/  @P1 BRA `(.L_x_57) ;  /* 0x00000000000c1947 */ /* 0x000ff40003800000 */
[----:B------:R-:W-:-:S14]  /*0650*/  DSETP.NEU.AND P1, PT, |R6|, +INF , PT ;  /* 0x7ff000000600742a */ /* 0x000fdc0003f2d200 */
[----:B------:R-:W-:Y:S02]  /*0660*/  @!P1 IMAD.MOV.U32 R10, RZ, RZ, 0x0 ;  /* 0x00000000ff0a9424 */ /* 0x000fe400078e00ff */
[----:B------:R-:W-:-:S07]  /*0670*/  @!P1 IMAD.MOV.U32 R11, RZ, RZ, 0x7ff00000 ;  /* 0x7ff00000ff0b9424 */ /* 0x000fce00078e00ff */
.L_x_57:
[----:B------:R-:W-:Y:S05]  /*0680*/  BSYNC.RECONVERGENT B0 ;  /* 0x0000000000007941 */ /* 0x000fea0003800200 */
.L_x_56:
[----:B------:R-:W-:Y:S01]  /*0690*/  FSEL R2, R10, RZ, P0 ;  /* 0x000000ff0a027208 */ /* 0x000fe20000000000 */
[----:B------:R-:W-:Y:S01]  /*06a0*/  IMAD.MOV.U32 R6, RZ, RZ, 0x0 ;  /* 0x00000000ff067424 */ /* 0x000fe200078e00ff */
[----:B------:R-:W-:Y:S01]  /*06b0*/  FSEL R3, R11, 1.875, P0 ;  /* 0x3ff000000b037808 */ /* 0x000fe20000000000 */
[----:B------:R-:W-:Y:S01]  /*06c0*/  IMAD.MOV.U32 R7, RZ, RZ, 0x3fd80000 ;  /* 0x3fd80000ff077424 */ /* 0x000fe200078e00ff */
[----:B------:R-:W-:Y:S04]  /*06d0*/  BSSY.RECONVERGENT B0, `(.L_x_58) ;  /* 0x0000012000007945 */ /* 0x000fe80003800200 */
[----:B------:R-:W-:-:S06]  /*06e0*/  DADD R26, R26, R2 ;  /* 0x000000001a1a7229 */ /* 0x000fcc0000000002 */
[----:B------:R-:W0:Y:S04]  /*06f0*/  MUFU.RSQ64H R3, R27 ;  /* 0x0000001b00037308 */ /* 0x000e280000001c00 */
[----:B------:R-:W-:-:S05]  /*0700*/  VIADD R2, R27, 0xfcb00000 ;  /* 0xfcb000001b027836 */ /* 0x000fca0000000000 */
[----:B------:R-:W-:Y:S01]  /*0710*/  ISETP.GE.U32.AND P0, PT, R2, 0x7ca00000, PT ;  /* 0x7ca000000200780c */ /* 0x000fe20003f06070 */
[----:B0-----:R-:W-:-:S08]  /*0720*/  DMUL R4, R2, R2 ;  /* 0x0000000202047228 */ /* 0x001fd00000000000 */
[----:B------:R-:W-:-:S08]  /*0730*/  DFMA R4, R26, -R4, 1 ;  /* 0x3ff000001a04742b */ /* 0x000fd00000000804 */
[----:B------:R-:W-:Y:S02]  /*0740*/  DFMA R6, R4, R6, 0.5 ;  /* 0x3fe000000406742b */ /* 0x000fe40000000006 */
[----:B------:R-:W-:-:S08]  /*0750*/  DMUL R4, R2, R4 ;  /* 0x0000000402047228 */ /* 0x000fd00000000000 */
[----:B------:R-:W-:-:S08]  /*0760*/  DFMA R8, R6, R4, R2 ;  /* 0x000000040608722b */ /* 0x000fd00000000002 */
[----:B------:R-:W-:Y:S02]  /*0770*/  DMUL R10, R26, R8 ;  /* 0x000000081a0a7228 */ /* 0x000fe40000000000 */
[----:B------:R-:W-:Y:S02]  /*0780*/  VIADD R7, R9, 0xfff00000 ;  /* 0xfff0000009077836 */ /* 0x000fe40000000000 */
[----:B------:R-:W-:-:S04]  /*0790*/  IMAD.MOV.U32 R6, RZ, RZ, R8 ;  /* 0x000000ffff067224 */ /* 0x000fc800078e0008 */
[----:B------:R-:W-:-:S08]  /*07a0*/  DFMA R12, R10, -R10, R26 ;  /* 0x8000000a0a0c722b */ /* 0x000fd0000000001a */
[----:B------:R-:W-:Y:S01]  /*07b0*/  DFMA R4, R12, R6, R10 ;  /* 0x000000060c04722b */ /* 0x000fe2000000000a */
[----:B------:R-:W-:Y:S10]  /*07c0*/  @!P0 BRA `(.L_x_59) ;  /* 0x0000000000088947 */ /* 0x000ff40003800000 */
[----:B------:R-:W-:-:S07]  /*07d0*/  MOV R0, 0x7f0 ;  /* 0x000007f000007802 */ /* 0x000fce0000000f00 */
[----:B------:R-:W-:Y:S05]  /*07e0*/  CALL.REL.NOINC `($__internal_2_$__cuda_sm20_dsqrt_rn_f64_mediumpath_v1) ;  /* 0x0000000400c87944 */ /* 0x000fea0003c00000 */
.L_x_59:
[----:B------:R-:W-:Y:S05]  /*07f0*/  BSYNC.RECONVERGENT B0 ;  /* 0x0000000000007941 */ /* 0x000fea0003800200 */
.L_x_58:
[----:B------:R-:W0:Y:S02]  /*0800*/  F2F.F32.F64 R10, R4 ;  /* 0x00000004000a7310 */ /* 0x000e240000301000 */
[----:B0-----:R-:W-:-:S13]  /*0810*/  FSETP.GTU.AND P0, PT, R10, 180, PT ;  /* 0x433400000a00780b */ /* 0x001fda0003f0c000 */
[----:B------:R-:W-:Y:S05]  /*0820*/  @P0 EXIT ;  /* 0x000000000000094d */ /* 0x000fea0003800000 */
[----:B------:R-:W0:Y:S01]  /*0830*/  MUFU.RCP64H R3, 6 ;  /* 0x4018000000037908 */ /* 0x000e220000001800 */
[----:B------:R-:W-:Y:S01]  /*0840*/  MOV R6, 0x0 ;  /* 0x0000000000067802 */ /* 0x000fe20000000f00 */
[----:B------:R-:W-:Y:S01]  /*0850*/  IMAD.MOV.U32 R7, RZ, RZ, 0x40180000 ;  /* 0x40180000ff077424 */ /* 0x000fe200078e00ff */
[----:B------:R-:W-:Y:S01]  /*0860*/  BSSY.RECONVERGENT B0, `(.L_x_60) ;  /* 0x0000013000007945 */ /* 0x000fe20003800200 */
[----:B------:R-:W-:-:S04]  /*0870*/  IMAD.MOV.U32 R2, RZ, RZ, 0x1 ;  /* 0x00000001ff027424 */ /* 0x000fc800078e00ff */
[----:B------:R-:W1:Y:S02]  /*0880*/  F2F.F64.F32 R10, R10 ;  /* 0x0000000a000a7310 */ /* 0x000e640000201800 */
[----:B0-----:R-:W-:Y:S01]  /*0890*/  DFMA R4, R2, -R6, 1 ;  /* 0x3ff000000204742b */ /* 0x001fe20000000806 */
[----:B-1----:R-:W-:-:S07]  /*08a0*/  FSETP.GEU.AND P1, PT, |R11|, 6.5827683646048100446e-37, PT ;  /* 0x036000000b00780b */ /* 0x002fce0003f2e200 */
[----:B------:R-:W-:-:S08]  /*08b0*/  DFMA R4, R4, R4, R4 ;  /* 0x000000040404722b */ /* 0x000fd00000000004 */
[----:B------:R-:W-:-:S08]  /*08c0*/  DFMA R4, R2, R4, R2 ;  /* 0x000000040204722b */ /* 0x000fd00000000002 */
[----:B------:R-:W-:-:S08]  /*08d0*/  DFMA R2, R4, -R6, 1 ;  /* 0x3ff000000402742b */ /* 0x000fd00000000806 */
[----:B------:R-:W-:-:S08]  /*08e0*/  DFMA R2, R4, R2, R4 ;  /* 0x000000020402722b */ /* 0x000fd00000000004 */
[----:B------:R-:W-:-:S08]  /*08f0*/  DMUL R4, R10, R2 ;  /* 0x000000020a047228 */ /* 0x000fd00000000000 */
[----:B------:R-:W-:-:S08]  /*0900*/  DFMA R6, R4, -6, R10 ;  /* 0xc01800000406782b */ /* 0x000fd0000000000a */
[----:B------:R-:W-:-:S10]  /*0910*/  DFMA R2, R2, R6, R4 ;  /* 0x000000060202722b */ /* 0x000fd40000000004 */
[----:B------:R-:W-:-:S05]  /*0920*/  FFMA R0, RZ, 2.375, R3 ;  /* 0x40180000ff007823 */ /* 0x000fca0000000003 */
[----:B------:R-:W-:-:S13]  /*0930*/  FSETP.GT.AND P0, PT, |R0|, 1.469367938527859385e-39, PT ;  /* 0x001000000000780b */ /* 0x000fda0003f04200 */
[----:B------:R-:W-:Y:S05]  /*0940*/  @P0 BRA P1, `(.L_x_61) ;  /* 0x0000000000100947 */ /* 0x000fea0000800000 */
[----:B------:R-:W-:-:S07]  /*0950*/  MOV R0, 0x970 ;  /* 0x0000097000007802 */ /* 0x000fce0000000f00 */
[----:B------:R-:W-:Y:S05]  /*0960*/  CALL.REL.NOINC `($__internal_1_$__cuda_sm20_div_rn_f64_full) ;  /* 0x0000000000247944 */ /* 0x000fea0003c00000 */
[----:B------:R-:W-:Y:S02]  /*0970*/  IMAD.MOV.U32 R2, RZ, RZ, R10 ;  /* 0x000000ffff027224 */ /* 0x000fe400078e000a */
[----:B------:R-:W-:-:S07]  /*0980*/  IMAD.MOV.U32 R3, RZ, RZ, R11 ;  /* 0x000000ffff037224 */ /* 0x000fce00078e000b */
.L_x_61:
[----:B------:R-:W-:Y:S05]  /*0990*/  BSYNC.RECONVERGENT B0 ;  /* 0x0000000000007941 */ /* 0x000fea0003800200 */
.L_x_60:
[----:B------:R-:W0:Y:S01]  /*09a0*/  LDC.64 R4, c[0x0][0x380] ;  /* 0x0000e000ff047b82 */ /* 0x000e220000000a00 */
[----:B------:R-:W0:Y:S01]  /*09b0*/  F2I.F64.TRUNC R3, R2 ;  /* 0x0000000200037311 */ /* 0x000e22000030d100 */
[----:B------:R-:W-:Y:S02]  /*09c0*/  IMAD.MOV.U32 R7, RZ, RZ, 0x40000000 ;  /* 0x40000000ff077424 */ /* 0x000fe400078e00ff */
[----:B0-----:R-:W-:-:S05]  /*09d0*/  IMAD.WIDE R4, R3, 0x4, R4 ;  /* 0x0000000403047825 */ /* 0x001fca00078e0204 */
[----:B------:R-:W-:Y:S01]  /*09e0*/  REDG.E.ADD.F32.FTZ.RN.STRONG.GPU desc[UR4][R4.64], R7 ;  /* 0x00000007040079a6 */ /* 0x000fe2000c12f304 */
[----:B------:R-:W-:Y:S05]  /*09f0*/  EXIT ;  /* 0x000000000000794d */ /* 0x000fea0003800000 */
        .weak           $__internal_1_$__cuda_sm20_div_rn_f64_full
        .type           $__internal_1_$__cuda_sm20_div_rn_f64_full,@function
        .size           $__internal_1_$__cuda_sm20_div_rn_f64_full,($__internal_2_$__cuda_sm20_dsqrt_rn_f64_mediumpath_v1 - $__internal_1_$__cuda_sm20_div_rn_f64_full)
$__internal_1_$__cuda_sm20_div_rn_f64_full:
[----:B------:R-:W-:Y:S01]  /*0a00*/  IMAD.MOV.U32 R3, RZ, RZ, 0x3ff80000 ;  /* 0x3ff80000ff037424 */ /* 0x000fe200078e00ff */
[----:B------:R-:W-:Y:S01]  /*0a10*/  MOV R4, R10 ;  /* 0x0000000a00047202 */ /* 0x000fe20000000f00 */
[----:B------:R-:W-:Y:S01]  /*0a20*/  IMAD.MOV.U32 R2, RZ, RZ, 0x0 ;  /* 0x00000000ff027424 */ /* 0x000fe200078e00ff */
[----:B------:R-:W-:Y:S01]  /*0a30*/  BSSY.RECONVERGENT B1, `(.L_x_62) ;  /* 0x000004a000017945 */ /* 0x000fe20003800200 */
[----:B------:R-:W0:Y:S01]  /*0a40*/  MUFU.RCP64H R7, R3 ;  /* 0x0000000300077308 */ /* 0x000e220000001800 */
[----:B------:R-:W-:Y:S02]  /*0a50*/  IMAD.MOV.U32 R6, RZ, RZ, 0x1 ;  /* 0x00000001ff067424 */ /* 0x000fe400078e00ff */
[----:B------:R-:W-:Y:S02]  /*0a60*/  IMAD.MOV.U32 R5, RZ, RZ, R11 ;  /* 0x000000ffff057224 */ /* 0x000fe400078e000b */
[----:B------:R-:W-:Y:S02]  /*0a70*/  IMAD.MOV.U32 R11, RZ, RZ, 0x1ca00000 ;  /* 0x1ca00000ff0b7424 */ /* 0x000fe400078e00ff */
[----:B------:R-:W-:Y:S01]  /*0a80*/  IMAD.MOV.U32 R17, RZ, RZ, 0x40100000 ;  /* 0x40100000ff117424 */ /* 0x000fe200078e00ff */
[----:B------:R-:W-:-:S02]  /*0a90*/  FSETP.GEU.AND P1, PT, |R5|, 1.469367938527859385e-39, PT ;  /* 0x001000000500780b */ /* 0x000fc40003f2e200 */
[----:B------:R-:W-:Y:S01]  /*0aa0*/  LOP3.LUT R10, R5, 0x7ff00000, RZ, 0xc0, !PT ;  /* 0x7ff00000050a7812 */ /* 0x000fe200078ec0ff */
[----:B------:R-:W-:-:S03]  /*0ab0*/  VIADD R19, R17, 0xffffffff ;  /* 0xffffffff11137836 */ /* 0x000fc60000000000 */
[----:B------:R-:W-:Y:S01]  /*0ac0*/  ISETP.GE.U32.AND P0, PT, R10, 0x40100000, PT ;  /* 0x401000000a00780c */ /* 0x000fe20003f06070 */
[----:B------:R-:W-:Y:S01]  /*0ad0*/  IMAD.MOV.U32 R16, RZ, RZ, R10 ;  /* 0x000000ffff107224 */ /* 0x000fe200078e000a */
[----:B0-----:R-:W-:Y:S02]  /*0ae0*/  DFMA R8, R6, -R2, 1 ;  /* 0x3ff000000608742b */ /* 0x001fe40000000802 */
[----:B------:R-:W-:-:S06]  /*0af0*/  SEL R11, R11, 0x63400000, !P0 ;  /* 0x634000000b0b7807 */ /* 0x000fcc0004000000 */
[----:B------:R-:W-:-:S08]  /*0b00*/  DFMA R8, R8, R8, R8 ;  /* 0x000000080808722b */ /* 0x000fd00000000008 */
[----:B------:R-:W-:Y:S01]  /*0b10*/  DFMA R12, R6, R8, R6 ;  /* 0x00000008060c722b */ /* 0x000fe20000000006 */
[C-C-:B------:R-:W-:Y:S01]  /*0b20*/  @!P1 LOP3.LUT R8, R11.reuse, 0x80000000, R5.reuse, 0xf8, !PT ;  /* 0x800000000b089812 */ /* 0x140fe200078ef805 */
[----:B------:R-:W-:Y:S01]  /*0b30*/  IMAD.MOV.U32 R6, RZ, RZ, R4 ;  /* 0x000000ffff067224 */ /* 0x000fe200078e0004 */
[----:B------:R-:W-:Y:S02]  /*0b40*/  LOP3.LUT R7, R11, 0x800fffff, R5, 0xf8, !PT ;  /* 0x800fffff0b077812 */ /* 0x000fe400078ef805 */
[----:B------:R-:W-:Y:S01]  /*0b50*/  @!P1 LOP3.LUT R9, R8, 0x100000, RZ, 0xfc, !PT ;  /* 0x0010000008099812 */ /* 0x000fe200078efcff */
[----:B------:R-:W-:Y:S02]  /*0b60*/  @!P1 IMAD.MOV.U32 R8, RZ, RZ, RZ ;  /* 0x000000ffff089224 */ /* 0x000fe400078e00ff */
[----:B------:R-:W-:-:S04]  /*0b70*/  DFMA R14, R12, -R2, 1 ;  /* 0x3ff000000c0e742b */ /* 0x000fc80000000802 */
[----:B------:R-:W-:-:S04]  /*0b80*/  @!P1 DFMA R6, R6, 2, -R8 ;  /* 0x400000000606982b */ /* 0x000fc80000000808 */
[----:B------:R-:W-:-:S06]  /*0b90*/  DFMA R14, R12, R14, R12 ;  /* 0x0000000e0c0e722b */ /* 0x000fcc000000000c */
[----:B------:R-:W-:Y:S02]  /*0ba0*/  @!P1 LOP3.LUT R16, R7, 0x7ff00000, RZ, 0xc0, !PT ;  /* 0x7ff0000007109812 */ /* 0x000fe400078ec0ff */
[----:B------:R-:W-:-:S03]  /*0bb0*/  DMUL R8, R14, R6 ;  /* 0x000000060e087228 */ /* 0x000fc60000000000 */
[----:B------:R-:W-:-:S05]  /*0bc0*/  VIADD R18, R16, 0xffffffff ;  /* 0xffffffff10127836 */ /* 0x000fca0000000000 */
[----:B------:R-:W-:Y:S01]  /*0bd0*/  DFMA R12, R8, -R2, R6 ;  /* 0x80000002080c722b */ /* 0x000fe20000000006 */
[----:B------:R-:W-:-:S04]  /*0be0*/  ISETP.GT.U32.AND P0, PT, R18, 0x7feffffe, PT ;  /* 0x7feffffe1200780c */ /* 0x000fc80003f04070 */
[----:B------:R-:W-:-:S03]  /*0bf0*/  ISETP.GT.U32.OR P0, PT, R19, 0x7feffffe, P0 ;  /* 0x7feffffe1300780c */ /* 0x000fc60000704470 */
[----:B------:R-:W-:-:S10]  /*0c00*/  DFMA R8, R14, R12, R8 ;  /* 0x0000000c0e08722b */ /* 0x000fd40000000008 */
[----:B------:R-:W-:Y:S05]  /*0c10*/  @P0 BRA `(.L_x_63) ;  /* 0x0000000000680947 */ /* 0x000fea0003800000 */
[----:B------:R-:W-:Y:S01]  /*0c20*/  MOV R5, 0x40100000 ;  /* 0x4010000000057802 */ /* 0x000fe20000000f00 */
[----:B------:R-:W-:-:S03]  /*0c30*/  IMAD.MOV.U32 R4, RZ, RZ, RZ ;  /* 0x000000ffff047224 */ /* 0x000fc600078e00ff */
[----:B------:R-:W-:-:S04]  /*0c40*/  VIADDMNMX R10, R10, -R5, 0xb9600000, !PT ;  /* 0xb96000000a0a7446 */ /* 0x000fc80007800905 */
[----:B------:R-:W-:-:S05]  /*0c50*/  VIMNMX R10, PT, PT, R10, 0x46a00000, PT ;  /* 0x46a000000a0a7848 */ /* 0x000fca0003fe0100 */
[----:B------:R-:W-:-:S04]  /*0c60*/  IMAD.IADD R12, R10, 0x1, -R11 ;  /* 0x000000010a0c7824 */ /* 0x000fc800078e0a0b */
[----:B------:R-:W-:-:S06]  /*0c70*/  VIADD R5, R12, 0x7fe00000 ;  /* 0x7fe000000c057836 */ /* 0x000fcc0000000000 */
[----:B------:R-:W-:-:S10]  /*0c80*/  DMUL R10, R8, R4 ;  /* 0x00000004080a7228 */ /* 0x000fd40000000000 */
[----:B------:R-:W-:-:S13]  /*0c90*/  FSETP.GTU.AND P0, PT, |R11|, 1.469367938527859385e-39, PT ;  /* 0x001000000b00780b */ /* 0x000fda0003f0c200 */
[----:B------:R-:W-:Y:S05]  /*0ca0*/  @P0 BRA `(.L_x_64) ;  /* 0x0000000000880947 */ /* 0x000fea0003800000 */
[----:B------:R-:W-:Y:S01]  /*0cb0*/  DFMA R2, R8, -R2, R6 ;  /* 0x800000020802722b */ /* 0x000fe20000000006 */
[----:B------:R-:W-:-:S09]  /*0cc0*/  IMAD.MOV.U32 R4, RZ, RZ, RZ ;  /* 0x000000ffff047224 */ /* 0x000fd200078e00ff */
[C---:B------:R-:W-:Y:S02]  /*0cd0*/  FSETP.NEU.AND P0, PT, R3.reuse, RZ, PT ;  /* 0x000000ff0300720b */ /* 0x040fe40003f0d000 */
[----:B------:R-:W-:-:S04]  /*0ce0*/  LOP3.LUT R2, R3, 0x40180000, RZ, 0x3c, !PT ;  /* 0x4018000003027812 */ /* 0x000fc800078e3cff */
[----:B------:R-:W-:-:S04]  /*0cf0*/  LOP3.LUT R7, R2, 0x80000000, RZ, 0xc0, !PT ;  /* 0x8000000002077812 */ /* 0x000fc800078ec0ff */
[----:B------:R-:W-:-:S03]  /*0d00*/  LOP3.LUT R5, R7, R5, RZ, 0xfc, !PT ;  /* 0x0000000507057212 */ /* 0x000fc600078efcff */
[----:B------:R-:W-:Y:S05]  /*0d10*/  @!P0 BRA `(.L_x_64) ;  /* 0x00000000006c8947 */ /* 0x000fea0003800000 */
[----:B------:R-:W-:Y:S01]  /*0d20*/  IMAD.MOV R3, RZ, RZ, -R12 ;  /* 0x000000ffff037224 */ /* 0x000fe200078e0a0c */
[----:B------:R-:W-:Y:S01]  /*0d30*/  DMUL.RP R4, R8, R4 ;  /* 0x0000000408047228 */ /* 0x000fe20000008000 */
[----:B------:R-:W-:-:S06]  /*0d40*/  IMAD.MOV.U32 R2, RZ, RZ, RZ ;  /* 0x000000ffff027224 */ /* 0x000fcc00078e00ff */
[----:B------:R-:W-:-:S03]  /*0d50*/  DFMA R2, R10, -R2, R8 ;  /* 0x800000020a02722b */ /* 0x000fc60000000008 */
[----:B------:R-:W-:-:S03]  /*0d60*/  LOP3.LUT R7, R5, R7, RZ, 0x3c, !PT ;  /* 0x0000000705077212 */ /* 0x000fc600078e3cff */
[----:B------:R-:W-:-:S04]  /*0d70*/  IADD3 R2, PT, PT, -R12, -0x43300000, RZ ;  /* 0xbcd000000c027810 */ /* 0x000fc80007ffe1ff */
[----:B------:R-:W-:-:S04]  /*0d80*/  FSETP.NEU.AND P0, PT, |R3|, R2, PT ;  /* 0x000000020300720b */ /* 0x000fc80003f0d200 */
[----:B------:R-:W-:Y:S02]  /*0d90*/  FSEL R10, R4, R10, !P0 ;  /* 0x0000000a040a7208 */ /* 0x000fe40004000000 */
[----:B------:R-:W-:Y:S01]  /*0da0*/  FSEL R11, R7, R11, !P0 ;  /* 0x0000000b070b7208 */ /* 0x000fe20004000000 */
[----:B------:R-:W-:Y:S06]  /*0db0*/  BRA `(.L_x_64) ;  /* 0x0000000000447947 */ /* 0x000fec0003800000 */
.L_x_63:
[----:B------:R-:W-:-:S14]  /*0dc0*/  DSETP.NAN.AND P0, PT, R4, R4, PT ;  /* 0x000000040400722a */ /* 0x000fdc0003f08000 */
[----:B------:R-:W-:Y:S05]  /*0dd0*/  @P0 BRA `(.L_x_65) ;  /* 0x0000000000340947 */ /* 0x000fea0003800000 */
[----:B------:R-:W-:Y:S01]  /*0de0*/  ISETP.NE.AND P0, PT, R16, R17, PT ;  /* 0x000000111000720c */ /* 0x000fe20003f05270 */
[----:B------:R-:W-:Y:S02]  /*0df0*/  IMAD.MOV.U32 R10, RZ, RZ, 0x0 ;  /* 0x00000000ff0a7424 */ /* 0x000fe400078e00ff */
[----:B------:R-:W-:-:S10]  /*0e00*/  IMAD.MOV.U32 R11, RZ, RZ, -0x80000 ;  /* 0xfff80000ff0b7424 */ /* 0x000fd400078e00ff */
[----:B------:R-:W-:Y:S05]  /*0e10*/  @!P0 BRA `(.L_x_64) ;  /* 0x00000000002c8947 */ /* 0x000fea0003800000 */
[----:B------:R-:W-:Y:S02]  /*0e20*/  ISETP.NE.AND P0, PT, R16, 0x7ff00000, PT ;  /* 0x7ff000001000780c */ /* 0x000fe40003f05270 */
[----:B------:R-:W-:Y:S02]  /*0e30*/  LOP3.LUT R4, R5, 0x40180000, RZ, 0x3c, !PT ;  /* 0x4018000005047812 */ /* 0x000fe400078e3cff */
[----:B------:R-:W-:Y:S02]  /*0e40*/  ISETP.EQ.OR P0, PT, R17, RZ, !P0 ;  /* 0x000000ff1100720c */ /* 0x000fe40004702670 */
[----:B------:R-:W-:-:S11]  /*0e50*/  LOP3.LUT R11, R4, 0x80000000, RZ, 0xc0, !PT ;  /* 0x80000000040b7812 */ /* 0x000fd600078ec0ff */
[----:B------:R-:W-:Y:S02]  /*0e60*/  @P0 LOP3.LUT R2, R11, 0x7ff00000, RZ, 0xfc, !PT ;  /* 0x7ff000000b020812 */ /* 0x000fe400078efcff */
[----:B------:R-:W-:Y:S01]  /*0e70*/  @!P0 MOV R10, RZ ;  /* 0x000000ff000a8202 */ /* 0x000fe20000000f00 */
[----:B------:R-:W-:Y:S02]  /*0e80*/  @P0 IMAD.MOV.U32 R10, RZ, RZ, RZ ;  /* 0x000000ffff0a0224 */ /* 0x000fe400078e00ff */
[----:B------:R-:W-:Y:S01]  /*0e90*/  @P0 IMAD.MOV.U32 R11, RZ, RZ, R2 ;  /* 0x000000ffff0b0224 */ /* 0x000fe200078e0002 */
[----:B------:R-:W-:Y:S06]  /*0ea0*/  BRA `(.L_x_64) ;  /* 0x0000000000087947 */ /* 0x000fec0003800000 */
.L_x_65:
[----:B------:R-:W-:Y:S01]  /*0eb0*/  LOP3.LUT R11, R5, 0x80000, RZ, 0xfc, !PT ;  /* 0x00080000050b7812 */ /* 0x000fe200078efcff */
[----:B------:R-:W-:-:S07]  /*0ec0*/  IMAD.MOV.U32 R10, RZ, RZ, R4 ;  /* 0x000000ffff0a7224 */ /* 0x000fce00078e0004 */
.L_x_64:
[----:B------:R-:W-:Y:S05]  /*0ed0*/  BSYNC.RECONVERGENT B1 ;  /* 0x0000000000017941 */ /* 0x000fea0003800200 */
.L_x_62:
[----:B------:R-:W-:Y:S02]  /*0ee0*/  IMAD.MOV.U32 R2, RZ, RZ, R0 ;  /* 0x000000ffff027224 */ /* 0x000fe400078e0000 */
[----:B------:R-:W-:-:S04]  /*0ef0*/  IMAD.MOV.U32 R3, RZ, RZ, 0x0 ;  /* 0x00000000ff037424 */ /* 0x000fc800078e00ff */
[----:B------:R-:W-:Y:S05]  /*0f00*/  RET.REL.NODEC R2 `(_Z2XXPfS_Pi) ;  /* 0xfffffff0023c7950 */ /* 0x000fea0003c3ffff */
        .weak           $__internal_2_$__cuda_sm20_dsqrt_rn_f64_mediumpath_v1
        .type           $__internal_2_$__cuda_sm20_dsqrt_rn_f64_mediumpath_v1,@function
        .size           $__internal_2_$__cuda_sm20_dsqrt_rn_f64_mediumpath_v1,($_Z2XXPfS_Pi$__internal_accurate_pow - $__internal_2_$__cuda_sm20_dsqrt_rn_f64_mediumpath_v1)
$__internal_2_$__cuda_sm20_dsqrt_rn_f64_mediumpath_v1:
[----:B------:R-:W-:Y:S01]  /*0f10*/  ISETP.GE.U32.AND P0, PT, R2, -0x3400000, PT ;  /* 0xfcc000000200780c */ /* 0x000fe20003f06070 */
[----:B------:R-:W-:Y:S01]  /*0f20*/  BSSY.RECONVERGENT B1, `(.L_x_66) ;  /* 0x0000028000017945 */ /* 0x000fe20003800200 */
[----:B------:R-:W-:Y:S01]  /*0f30*/  IMAD.MOV.U32 R6, RZ, RZ, R8 ;  /* 0x000000ffff067224 */ /* 0x000fe200078e0008 */
[----:B------:R-:W-:Y:S01]  /*0f40*/  MOV R2, R12 ;  /* 0x0000000c00027202 */ /* 0x000fe20000000f00 */
[----:B------:R-:W-:Y:S02]  /*0f50*/  IMAD.MOV.U32 R4, RZ, RZ, R26 ;  /* 0x000000ffff047224 */ /* 0x000fe400078e001a */
[----:B------:R-:W-:Y:S02]  /*0f60*/  IMAD.MOV.U32 R5, RZ, RZ, R27 ;  /* 0x000000ffff057224 */ /* 0x000fe400078e001b */
[----:B------:R-:W-:-:S05]  /*0f70*/  IMAD.MOV.U32 R3, RZ, RZ, R13 ;  /* 0x000000ffff037224 */ /* 0x000fca00078e000d */
[----:B------:R-:W-:Y:S05]  /*0f80*/  @!P0 BRA `(.L_x_67) ;  /* 0x0000000000208947 */ /* 0x000fea0003800000 */
[----:B------:R-:W-:-:S10]  /*0f90*/  DFMA.RM R2, R2, R6, R10 ;  /* 0x000000060202722b */ /* 0x000fd4000000400a */
[----:B------:R-:W-:-:S05]  /*0fa0*/  IADD3 R6, P0, PT, R2, 0x1, RZ ;  /* 0x0000000102067810 */ /* 0x000fca0007f1e0ff */
[----:B------:R-:W-:-:S06]  /*0fb0*/  IMAD.X R7, RZ, RZ, R3, P0 ;  /* 0x000000ffff077224 */ /* 0x000fcc00000e0603 */
[----:B------:R-:W-:-:S08]  /*0fc0*/  DFMA.RP R4, -R2, R6, R4 ;  /* 0x000000060204722b */ /* 0x000fd00000008104 */
[----:B------:R-:W-:-:S06]  /*0fd0*/  DSETP.GT.AND P0, PT, R4, RZ, PT ;  /* 0x000000ff0400722a */ /* 0x000fcc0003f04000 */
[----:B------:R-:W-:Y:S02]  /*0fe0*/  FSEL R2, R6, R2, P0 ;  /* 0x0000000206027208 */ /* 0x000fe40000000000 */
[----:B------:R-:W-:Y:S01]  /*0ff0*/  FSEL R3, R7, R3, P0 ;  /* 0x0000000307037208 */ /* 0x000fe20000000000 */
[----:B------:R-:W-:Y:S06]  /*1000*/  BRA `(.L_x_68) ;  /* 0x0000000000647947 */ /* 0x000fec0003800000 */
.L_x_67:
[----:B------:R-:W-:-:S14]  /*1010*/  DSETP.NE.AND P0, PT, R4, RZ, PT ;  /* 0x000000ff0400722a */ /* 0x000fdc0003f05000 */
[----:B------:R-:W-:Y:S05]  /*1020*/  @!P0 BRA `(.L_x_69) ;  /* 0x0000000000588947 */ /* 0x000fea0003800000 */
[----:B------:R-:W-:-:S13]  /*1030*/  ISETP.GE.AND P0, PT, R5, RZ, PT ;  /* 0x000000ff0500720c */ /* 0x000fda0003f06270 */
[----:B------:R-:W-:Y:S02]  /*1040*/  @!P0 IMAD.MOV.U32 R2, RZ, RZ, 0x0 ;  /* 0x00000000ff028424 */ /* 0x000fe400078e00ff */
[----:B------:R-:W-:Y:S01]  /*1050*/  @!P0 IMAD.MOV.U32 R3, RZ, RZ, -0x80000 ;  /* 0xfff80000ff038424 */ /* 0x000fe200078e00ff */
[----:B------:R-:W-:Y:S06]  /*1060*/  @!P0 BRA `(.L_x_68) ;  /* 0x00000000004c8947 */ /* 0x000fec0003800000 */
[----:B------:R-:W-:-:S13]  /*1070*/  ISETP.GT.AND P0, PT, R5, 0x7fefffff, PT ;  /* 0x7fefffff0500780c */ /* 0x000fda0003f04270 */
[----:B------:R-:W-:Y:S05]  /*1080*/  @P0 BRA `(.L_x_69) ;  /* 0x0000000000400947 */ /* 0x000fea0003800000 */
[----:B------:R-:W-:Y:S01]  /*1090*/  DMUL R2, R4, 8.11296384146066816958e+31 ;  /* 0x4690000004027828 */ /* 0x000fe20000000000 */
[----:B------:R-:W-:Y:S02]  /*10a0*/  IMAD.MOV.U32 R8, RZ, RZ, 0x0 ;  /* 0x00000000ff087424 */ /* 0x000fe400078e00ff */
[----:B------:R-:W-:Y:S02]  /*10b0*/  IMAD.MOV.U32 R4, RZ, RZ, RZ ;  /* 0x000000ffff047224 */ /* 0x000fe400078e00ff */
[----:B------:R-:W-:Y:S01]  /*10c0*/  IMAD.MOV.U32 R9, RZ, RZ, 0x3fd80000 ;  /* 0x3fd80000ff097424 */ /* 0x000fe200078e00ff */
[----:B------:R-:W0:Y:S03]  /*10d0*/  MUFU.RSQ64H R5, R3 ;  /* 0x0000000300057308 */ /* 0x000e260000001c00 */
[----:B0-----:R-:W-:-:S08]  /*10e0*/  DMUL R6, R4, R4 ;  /* 0x0000000404067228 */ /* 0x001fd00000000000 */
[----:B------:R-:W-:-:S08]  /*10f0*/  DFMA R6, R2, -R6, 1 ;  /* 0x3ff000000206742b */ /* 0x000fd00000000806 */
[----:B------:R-:W-:Y:S02]  /*1100*/  DFMA R8, R6, R8, 0.5 ;  /* 0x3fe000000608742b */ /* 0x000fe40000000008 */
[----:B------:R-:W-:-:S08]  /*1110*/  DMUL R6, R4, R6 ;  /* 0x0000000604067228 */ /* 0x000fd00000000000 */
[----:B------:R-:W-:-:S08]  /*1120*/  DFMA R6, R8, R6, R4 ;  /* 0x000000060806722b */ /* 0x000fd00000000004 */
[----:B------:R-:W-:Y:S02]  /*1130*/  DMUL R4, R2, R6 ;  /* 0x0000000602047228 */ /* 0x000fe40000000000 */
[----:B------:R-:W-:-:S06]  /*1140*/  IADD3 R7, PT, PT, R7, -0x100000, RZ ;  /* 0xfff0000007077810 */ /* 0x000fcc0007ffe0ff */
[----:B------:R-:W-:-:S08]  /*1150*/  DFMA R8, R4, -R4, R2 ;  /* 0x800000040408722b */ /* 0x000fd00000000002 */
[----:B------:R-:W-:-:S10]  /*1160*/  DFMA R2, R6, R8, R4 ;  /* 0x000000080602722b */ /* 0x000fd40000000004 */
[----:B------:R-:W-:Y:S01]  /*1170*/  VIADD R3, R3, 0xfcb00000 ;  /* 0xfcb0000003037836 */ /* 0x000fe20000000000 */
[----:B------:R-:W-:Y:S06]  /*1180*/  BRA `(.L_x_68) ;  /* 0x0000000000047947 */ /* 0x000fec0003800000 */
.L_x_69:
[----:B------:R-:W-:-:S11]  /*1190*/  DADD R2, R4, R4 ;  /* 0x0000000004027229 */ /* 0x000fd60000000004 */
.L_x_68:
[----:B------:R-:W-:Y:S05]  /*11a0*/  BSYNC.RECONVERGENT B1 ;  /* 0x0000000000017941 */ /* 0x000fea0003800200 */
.L_x_66:
[----:B------:R-:W-:Y:S02]  /*11b0*/  IMAD.MOV.U32 R4, RZ, RZ, R2 ;  /* 0x000000ffff047224 */ /* 0x000fe400078e0002 */
[----:B------:R-:W-:Y:S02]  /*11c0*/  IMAD.MOV.U32 R5, RZ, RZ, R3 ;  /* 0x000000ffff057224 */ /* 0x000fe400078e0003 */
[----:B------:R-:W-:Y:S02]  /*11d0*/  IMAD.MOV.U32 R2, RZ, RZ, R0 ;  /* 0x000000ffff027224 */ /* 0x000fe400078e0000 */
[----:B------:R-:W-:-:S04]  /*11e0*/  IMAD.MOV.U32 R3, RZ, RZ, 0x0 ;  /* 0x00000000ff037424 */ /* 0x000fc800078e00ff */
[----:B------:R-:W-:Y:S05]  /*11f0*/  RET.REL.NODEC R2 `(_Z2XXPfS_Pi) ;  /* 0xffffffec02807950 */ /* 0x000fea0003c3ffff */
        .type           $_Z2XXPfS_Pi$__internal_accurate_pow,@function
        .size           $_Z2XXPfS_Pi$__internal_accurate_pow,(.L_x_98 - $_Z2XXPfS_Pi$__internal_accurate_pow)
$_Z2XXPfS_Pi$__internal_accurate_pow:
[----:B------:R-:W-:Y:S01]  /*1200*/  ISETP.GT.U32.AND P0, PT, R3, 0xfffff, PT ;  /* 0x000fffff0300780c */ /* 0x000fe20003f04070 */
[--C-:B------:R-:W-:Y:S01]  /*1210*/  IMAD.MOV.U32 R11, RZ, RZ, R3.reuse ;  /* 0x000000ffff0b7224 */ /* 0x100fe200078e0003 */
[----:B------:R-:W-:Y:S01]  /*1220*/  UMOV UR6, 0x7d2cafe2 ;  /* 0x7d2cafe200067882 */ /* 0x000fe20000000000 */
[----:B------:R-:W-:Y:S01]  /*1230*/  IMAD.MOV.U32 R14, RZ, RZ, 0x41ad3b5a ;  /* 0x41ad3b5aff0e7424 */ /* 0x000fe200078e00ff */
[----:B------:R-:W-:Y:S01]  /*1240*/  UMOV UR7, 0x3eb0f5ff ;  /* 0x3eb0f5ff00077882 */ /* 0x000fe20000000000 */
[----:B------:R-:W-:Y:S01]  /*1250*/  IMAD.MOV.U32 R15, RZ, RZ, 0x3ed0f5d2 ;  /* 0x3ed0f5d2ff0f7424 */ /* 0x000fe200078e00ff */
[----:B------:R-:W-:Y:S01]  /*1260*/  SHF.R.U32.HI R3, RZ, 0x14, R3 ;  /* 0x00000014ff037819 */ /* 0x000fe20000011603 */
[----:B------:R-:W-:Y:S01]  /*1270*/  UMOV UR8, 0x3b39803f ;  /* 0x3b39803f00087882 */ /* 0x000fe20000000000 */
[----:B------:R-:W-:-:S05]  /*1280*/  UMOV UR9, 0x3c7abc9e ;  /* 0x3c7abc9e00097882 */ /* 0x000fca0000000000 */
[----:B------:R-:W-:-:S10]  /*1290*/  @!P0 DMUL R22, R10, 1.80143985094819840000e+16 ;  /* 0x435000000a168828 */ /* 0x000fd40000000000 */
[----:B------:R-:W-:Y:S01]  /*12a0*/  @!P0 IMAD.MOV.U32 R11, RZ, RZ, R23 ;  /* 0x000000ffff0b8224 */ /* 0x000fe200078e0017 */
[----:B------:R-:W-:Y:S02]  /*12b0*/  @!P0 MOV R10, R22 ;  /* 0x00000016000a8202 */ /* 0x000fe40000000f00 */
[----:B------:R-:W-:Y:S02]  /*12c0*/  @!P0 LEA.HI R3, R23, 0xffffffca, RZ, 0xc ;  /* 0xffffffca17038811 */ /* 0x000fe400078f60ff */
[----:B------:R-:W-:Y:S01]  /*12d0*/  LOP3.LUT R11, R11, 0x800fffff, RZ, 0xc0, !PT ;  /* 0x800fffff0b0b7812 */ /* 0x000fe200078ec0ff */
[----:B------:R-:W-:Y:S02]  /*12e0*/  IMAD.MOV.U32 R12, RZ, RZ, R10 ;  /* 0x000000ffff0c7224 */ /* 0x000fe400078e000a */
[----:B------:R-:W-:Y:S01]  /*12f0*/  IMAD.MOV.U32 R10, RZ, RZ, RZ ;  /* 0x000000ffff0a7224 */ /* 0x000fe200078e00ff */
[----:B------:R-:W-:-:S04]  /*1300*/  LOP3.LUT R13, R11, 0x3ff00000, RZ, 0xfc, !PT ;  /* 0x3ff000000b0d7812 */ /* 0x000fc800078efcff */
[----:B------:R-:W-:-:S13]  /*1310*/  ISETP.GE.U32.AND P1, PT, R13, 0x3ff6a09f, PT ;  /* 0x3ff6a09f0d00780c */ /* 0x000fda0003f26070 */
[----:B------:R-:W-:-:S04]  /*1320*/  @P1 VIADD R11, R13, 0xfff00000 ;  /* 0xfff000000d0b1836 */ /* 0x000fc80000000000 */
[----:B------:R-:W-:-:S06]  /*1330*/  @P1 IMAD.MOV.U32 R13, RZ, RZ, R11 ;  /* 0x000000ffff0d1224 */ /* 0x000fcc00078e000b */
[C---:B------:R-:W-:Y:S02]  /*1340*/  DADD R18, R12.reuse, 1 ;  /* 0x3ff000000c127429 */ /* 0x040fe40000000000 */
[----:B------:R-:W-:-:S04]  /*1350*/  DADD R12, R12, -1 ;  /* 0xbff000000c0c7429 */ /* 0x000fc80000000000 */
[----:B------:R-:W0:Y:S02]  /*1360*/  MUFU.RCP64H R11, R19 ;  /* 0x00000013000b7308 */ /* 0x000e240000001800 */
[----:B0-----:R-:W-:-:S08]  /*1370*/  DFMA R16, -R18, R10, 1 ;  /* 0x3ff000001210742b */ /* 0x001fd0000000010a */
[----:B------:R-:W-:-:S08]  /*1380*/  DFMA R16, R16, R16, R16 ;  /* 0x000000101010722b */ /* 0x000fd00000000010 */
[----:B------:R-:W-:-:S08]  /*1390*/  DFMA R16, R10, R16, R10 ;  /* 0x000000100a10722b */ /* 0x000fd0000000000a */
[----:B------:R-:W-:-:S08]  /*13a0*/  DMUL R10, R12, R16 ;  /* 0x000000100c0a7228 */ /* 0x000fd00000000000 */
[----:B------:R-:W-:-:S08]  /*13b0*/  DFMA R10, R12, R16, R10 ;  /* 0x000000100c0a722b */ /* 0x000fd0000000000a */
[----:B------:R-:W-:-:S08]  /*13c0*/  DMUL R24, R10, R10 ;  /* 0x0000000a0a187228 */ /* 0x000fd00000000000 */
[----:B------:R-:W-:Y:S01]  /*13d0*/  DFMA R14, R24, UR6, R14 ;  /* 0x00000006180e7c2b */ /* 0x000fe2000800000e */
[----:B------:R-:W-:Y:S01]  /*13e0*/  UMOV UR6, 0x75488a3f ;  /* 0x75488a3f00067882 */ /* 0x000fe20000000000 */
[----:B------:R-:W-:-:S06]  /*13f0*/  UMOV UR7, 0x3ef3b20a ;  /* 0x3ef3b20a00077882 */ /* 0x000fcc0000000000 */
[----:B------:R-:W-:Y:S01]  /*1400*/  DFMA R20, R24, R14, UR6 ;  /* 0x0000000618147e2b */ /* 0x000fe2000800000e */
[----:B------:R-:W-:Y:S01]  /*1410*/  UMOV UR6, 0xe4faecd5 ;  /* 0xe4faecd500067882 */ /* 0x000fe20000000000 */
[----:B------:R-:W-:Y:S01]  /*1420*/  UMOV UR7, 0x3f1745cd ;  /* 0x3f1745cd00077882 */ /* 0x000fe20000000000 */
[----:B------:R-:W-:-:S05]  /*1430*/  DADD R14, R12, -R10 ;  /* 0x000000000c0e7229 */ /* 0x000fca000000080a */
[----:B------:R-:W-:Y:S01]  /*1440*/  DFMA R20, R24, R20, UR6 ;  /* 0x0000000618147e2b */ /* 0x000fe20008000014 */
[----:B------:R-:W-:Y:S01]  /*1450*/  UMOV UR6, 0x258a578b ;  /* 0x258a578b00067882 */ /* 0x000fe20000000000 */
[----:B------:R-:W-:Y:S01]  /*1460*/  UMOV UR7, 0x3f3c71c7 ;  /* 0x3f3c71c700077882 */ /* 0x000fe20000000000 */
[----:B------:R-:W-:-:S05]  /*1470*/  DADD R14, R14, R14 ;  /* 0x000000000e0e7229 */ /* 0x000fca000000000e */
[----:B------:R-:W-:Y:S01]  /*1480*/  DFMA R20, R24, R20, UR6 ;  /* 0x0000000618147e2b */ /* 0x000fe20008000014 */
[----:B------:R-:W-:Y:S01]  /*1490*/  UMOV UR6, 0x9242b910 ;  /* 0x9242b91000067882 */ /* 0x000fe20000000000 */
[----:B------:R-:W-:Y:S01]  /*14a0*/  UMOV UR7, 0x3f624924 ;  /* 0x3f62492400077882 */ /* 0x000fe20000000000 */
[----:B------:R-:W-:-:S05]  /*14b0*/  DFMA R14, R12, -R10, R14 ;  /* 0x8000000a0c0e722b */ /* 0x000fca000000000e */
[----:B------:R-:W-:Y:S01]  /*14c0*/  DFMA R20, R24, R20, UR6 ;  /* 0x0000000618147e2b */ /* 0x000fe20008000014 */
[----:B------:R-:W-:Y:S01]  /*14d0*/  UMOV UR6, 0x99999dfb ;  /* 0x99999dfb00067882 */ /* 0x000fe20000000000 */
[----:B------:R-:W-:Y:S01]  /*14e0*/  UMOV UR7, 0x3f899999 ;  /* 0x3f89999900077882 */ /* 0x000fe20000000000 */
[----:B------:R-:W-:Y:S02]  /*14f0*/  DMUL R14, R16, R14 ;  /* 0x0000000e100e7228 */ /* 0x000fe40000000000 */
[----:B------:R-:W-:-:S03]  /*1500*/  DMUL R16, R10, R10 ;  /* 0x0000000a0a107228 */ /* 0x000fc60000000000 */
[----:B------:R-:W-:Y:S01]  /*1510*/  DFMA R20, R24, R20, UR6 ;  /* 0x0000000618147e2b */ /* 0x000fe20008000014 */
[----:B------:R-:W-:Y:S01]  /*1520*/  UMOV UR6, 0x55555555 ;  /* 0x5555555500067882 */ /* 0x000fe20000000000 */
[----:B------:R-:W-:-:S03]  /*1530*/  UMOV UR7, 0x3fb55555 ;  /* 0x3fb5555500077882 */ /* 0x000fc60000000000 */
[----:B------:R-:W-:Y:S01]  /*1540*/  VIADD R23, R15, 0x100000 ;  /* 0x001000000f177836 */ /* 0x000fe20000000000 */
[----:B------:R-:W-:Y:S02]  /*1550*/  MOV R22, R14 ;  /* 0x0000000e00167202 */ /* 0x000fe40000000f00 */
[----:B------:R-:W-:-:S08]  /*1560*/  DFMA R12, R24, R20, UR6 ;  /* 0x00000006180c7e2b */ /* 0x000fd00008000014 */
[----:B------:R-:W-:Y:S01]  /*1570*/  DADD R18, -R12, UR6 ;  /* 0x000000060c127e29 */ /* 0x000fe20008000100 */
[----:B------:R-:W-:Y:S01]  /*1580*/  UMOV UR6, 0xb9e7b0 ;  /* 0x00b9e7b000067882 */ /* 0x000fe20000000000 */
[----:B------:R-:W-:-:S06]  /*1590*/  UMOV UR7, 0x3c46a4cb ;  /* 0x3c46a4cb00077882 */ /* 0x000fcc0000000000 */
[----:B------:R-:W-:Y:S02]  /*15a0*/  DFMA R18, R24, R20, R18 ;  /* 0x000000141812722b */ /* 0x000fe40000000012 */
[C---:B------:R-:W-:Y:S02]  /*15b0*/  DFMA R20, R10.reuse, R10, -R16 ;  /* 0x0000000a0a14722b */ /* 0x040fe40000000810 */
[----:B------:R-:W-:-:S06]  /*15c0*/  DMUL R24, R10, R16 ;  /* 0x000000100a187228 */ /* 0x000fcc0000000000 */
[----:B------:R-:W-:Y:S02]  /*15d0*/  DFMA R20, R10, R22, R20 ;  /* 0x000000160a14722b */ /* 0x000fe40000000014 */
[----:B------:R-:W-:Y:S01]  /*15e0*/  DADD R22, R18, -UR6 ;  /* 0x8000000612167e29 */ /* 0x000fe20008000000 */
[----:B------:R-:W-:Y:S01]  /*15f0*/  UMOV UR6, 0x80000000 ;  /* 0x8000000000067882 */ /* 0x000fe20000000000 */
[----:B------:R-:W-:Y:S01]  /*1600*/  DFMA R18, R10, R16, -R24 ;  /* 0x000000100a12722b */ /* 0x000fe20000000818 */
[----:B------:R-:W-:-:S07]  /*1610*/  UMOV UR7, 0x43300000 ;  /* 0x4330000000077882 */ /* 0x000fce0000000000 */
[----:B------:R-:W-:Y:S02]  /*1620*/  DFMA R18, R14, R16, R18 ;  /* 0x000000100e12722b */ /* 0x000fe40000000012 */
[----:B------:R-:W-:-:S06]  /*1630*/  DADD R16, R12, R22 ;  /* 0x000000000c107229 */ /* 0x000fcc0000000016 */
[----:B------:R-:W-:Y:S02]  /*1640*/  DFMA R18, R10, R20, R18 ;  /* 0x000000140a12722b */ /* 0x000fe40000000012 */
[----:B------:R-:W-:Y:S02]  /*1650*/  DADD R20, R12, -R16 ;  /* 0x000000000c147229 */ /* 0x000fe40000000810 */
[----:B------:R-:W-:-:S06]  /*1660*/  DMUL R12, R16, R24 ;  /* 0x00000018100c7228 */ /* 0x000fcc0000000000 */
[----:B------:R-:W-:Y:S02]  /*1670*/  DADD R22, R22, R20 ;  /* 0x0000000016167229 */ /* 0x000fe40000000014 */
[----:B------:R-:W-:-:S08]  /*1680*/  DFMA R20, R16, R24, -R12 ;  /* 0x000000181014722b */ /* 0x000fd0000000080c */
[----:B------:R-:W-:-:S08]  /*1690*/  DFMA R18, R16, R18, R20 ;  /* 0x000000121012722b */ /* 0x000fd00000000014 */
[----:B------:R-:W-:-:S08]  /*16a0*/  DFMA R22, R22, R24, R18 ;  /* 0x000000181616722b */ /* 0x000fd00000000012 */
[----:B------:R-:W-:-:S08]  /*16b0*/  DADD R18, R12, R22 ;  /* 0x000000000c127229 */ /* 0x000fd00000000016 */
[--C-:B------:R-:W-:Y:S02]  /*16c0*/  DADD R16, R10, R18.reuse ;  /* 0x000000000a107229 */ /* 0x100fe40000000012 */
[----:B------:R-:W-:-:S06]  /*16d0*/  DADD R12, R12, -R18 ;  /* 0x000000000c0c7229 */ /* 0x000fcc0000000812 */
[----:B------:R-:W-:Y:S02]  /*16e0*/  DADD R10, R10, -R16 ;  /* 0x000000000a0a7229 */ /* 0x000fe40000000810 */
[----:B------:R-:W-:-:S06]  /*16f0*/  DADD R12, R22, R12 ;  /* 0x00000000160c7229 */ /* 0x000fcc000000000c */
[----:B------:R-:W-:-:S08]  /*1700*/  DADD R10, R18, R10 ;  /* 0x00000000120a7229 */ /* 0x000fd0000000000a */
[----:B------:R-:W-:Y:S01]  /*1710*/  DADD R10, R12, R10 ;  /* 0x000000000c0a7229 */ /* 0x000fe2000000000a */
[C---:B------:R-:W-:Y:S02]  /*1720*/  VIADD R12, R3.reuse, 0xfffffc01 ;  /* 0xfffffc01030c7836 */ /* 0x040fe40000000000 */
[----:B------:R-:W-:-:S05]  /*1730*/  @P1 VIADD R12, R3, 0xfffffc02 ;  /* 0xfffffc02030c1836 */ /* 0x000fca0000000000 */
[----:B------:R-:W-:Y:S01]  /*1740*/  DADD R18, R14, R10 ;  /* 0x000000000e127229 */ /* 0x000fe2000000000a */
[----:B------:R-:W-:Y:S01]  /*1750*/  LOP3.LUT R10, R12, 0x80000000, RZ, 0x3c, !PT ;  /* 0x800000000c0a7812 */ /* 0x000fe200078e3cff */
[----:B------:R-:W-:-:S06]  /*1760*/  IMAD.MOV.U32 R11, RZ, RZ, 0x43300000 ;  /* 0x43300000ff0b7424 */ /* 0x000fcc00078e00ff */
[----:B------:R-:W-:Y:S02]  /*1770*/  DADD R14, R16, R18 ;  /* 0x00000000100e7229 */ /* 0x000fe40000000012 */
[----:B------:R-:W-:Y:S01]  /*1780*/  DADD R10, R10, -UR6 ;  /* 0x800000060a0a7e29 */ /* 0x000fe20008000000 */
[----:B------:R-:W-:Y:S01]  /*1790*/  UMOV UR6, 0xfefa39ef ;  /* 0xfefa39ef00067882 */ /* 0x000fe20000000000 */
[----:B------:R-:W-:-:S04]  /*17a0*/  UMOV UR7, 0x3fe62e42 ;  /* 0x3fe62e4200077882 */ /* 0x000fc80000000000 */
[--C-:B------:R-:W-:Y:S02]  /*17b0*/  DADD R20, R16, -R14.reuse ;  /* 0x0000000010147229 */ /* 0x100fe4000000080e */
[----:B------:R-:W-:-:S06]  /*17c0*/  DFMA R12, R10, UR6, R14 ;  /* 0x000000060a0c7c2b */ /* 0x000fcc000800000e */
[----:B------:R-:W-:Y:S02]  /*17d0*/  DADD R20, R18, R20 ;  /* 0x0000000012147229 */ /* 0x000fe40000000014 */
[----:B------:R-:W-:-:S08]  /*17e0*/  DFMA R16, R10, -UR6, R12 ;  /* 0x800000060a107c2b */ /* 0x000fd0000800000c */
[----:B------:R-:W-:-:S08]  /*17f0*/  DADD R16, -R14, R16 ;  /* 0x000000000e107229 */ /* 0x000fd00000000110 */
[----:B------:R-:W-:-:S08]  /*1800*/  DADD R14, R20, -R16 ;  /* 0x00000000140e7229 */ /* 0x000fd00000000810 */
[----:B------:R-:W-:-:S08]  /*1810*/  DFMA R14, R10, UR8, R14 ;  /* 0x000000080a0e7c2b */ /* 0x000fd0000800000e */
[----:B------:R-:W-:-:S08]  /*1820*/  DADD R10, R12, R14 ;  /* 0x000000000c0a7229 */ /* 0x000fd0000000000e */
[----:B------:R-:W-:Y:S02]  /*1830*/  DADD R12, R12, -R10 ;  /* 0x000000000c0c7229 */ /* 0x000fe4000000080a */
[----:B------:R-:W-:-:S06]  /*1840*/  DMUL R20, R10, 2 ;  /* 0x400000000a147828 */ /* 0x000fcc0000000000 */
[----:B------:R-:W-:Y:S02]  /*1850*/  DADD R12, R14, R12 ;  /* 0x000000000e0c7229 */ /* 0x000fe4000000000c */
[----:B------:R-:W-:-:S08]  /*1860*/  DFMA R18, R10, 2, -R20 ;  /* 0x400000000a12782b */ /* 0x000fd00000000814 */
[----:B------:R-:W-:Y:S01]  /*1870*/  DFMA R18, R12, 2, R18 ;  /* 0x400000000c12782b */ /* 0x000fe20000000012 */
[----:B------:R-:W-:Y:S02]  /*1880*/  IMAD.MOV.U32 R12, RZ, RZ, 0x652b82fe ;  /* 0x652b82feff0c7424 */ /* 0x000fe400078e00ff */
[----:B------:R-:W-:-:S05]  /*1890*/  IMAD.MOV.U32 R13, RZ, RZ, 0x3ff71547 ;  /* 0x3ff71547ff0d7424 */ /* 0x000fca00078e00ff */
[----:B------:R-:W-:-:S08]  /*18a0*/  DADD R10, R20, R18 ;  /* 0x00000000140a7229 */ /* 0x000fd00000000012 */
[----:B------:R-:W-:Y:S02]  /*18b0*/  DFMA R12, R10, R12, 6.75539944105574400000e+15 ;  /* 0x433800000a0c742b */ /* 0x000fe4000000000c */
[----:B------:R-:W-:Y:S01]  /*18c0*/  FSETP.GEU.AND P0, PT, |R11|, 4.1917929649353027344, PT ;  /* 0x4086232b0b00780b */ /* 0x000fe20003f0e200 */
[----:B------:R-:W-:-:S05]  /*18d0*/  DADD R20, R20, -R10 ;  /* 0x0000000014147229 */ /* 0x000fca000000080a */
[----:B------:R-:W-:-:S03]  /*18e0*/  DADD R14, R12, -6.75539944105574400000e+15 ;  /* 0xc33800000c0e7429 */ /* 0x000fc60000000000 */
[----:B------:R-:W-:-:S05]  /*18f0*/  DADD R18, R18, R20 ;  /* 0x0000000012127229 */ /* 0x000fca0000000014 */
[----:B------:R-:W-:Y:S01]  /*1900*/  DFMA R16, R14, -UR6, R10 ;  /* 0x800000060e107c2b */ /* 0x000fe2000800000a */
[----:B------:R-:W-:Y:S01]  /*1910*/  UMOV UR6, 0x3b39803f ;  /* 0x3b39803f00067882 */ /* 0x000fe20000000000 */
[----:B------:R-:W-:-:S06]  /*1920*/  UMOV UR7, 0x3c7abc9e ;  /* 0x3c7abc9e00077882 */ /* 0x000fcc0000000000 */
[----:B------:R-:W-:Y:S01]  /*1930*/  DFMA R16, R14, -UR6, R16 ;  /* 0x800000060e107c2b */ /* 0x000fe20008000010 */
[----:B------:R-:W-:Y:S01]  /*1940*/  UMOV UR6, 0x69ce2bdf ;  /* 0x69ce2bdf00067882 */ /* 0x000fe20000000000 */
[----:B------:R-:W-:Y:S01]  /*1950*/  IMAD.MOV.U32 R14, RZ, RZ, -0x35dec16 ;  /* 0xfca213eaff0e7424 */ /* 0x000fe200078e00ff */
[----:B------:R-:W-:Y:S01]  /*1960*/  UMOV UR7, 0x3e5ade15 ;  /* 0x3e5ade1500077882 */ /* 0x000fe20000000000 */
[----:B------:R-:W-:-:S06]  /*1970*/  IMAD.MOV.U32 R15, RZ, RZ, 0x3e928af3 ;  /* 0x3e928af3ff0f7424 */ /* 0x000fcc00078e00ff */
[----:B------:R-:W-:Y:S01]  /*1980*/  DFMA R14, R16, UR6, R14 ;  /* 0x00000006100e7c2b */ /* 0x000fe2000800000e */
[----:B------:R-:W-:Y:S01]  /*1990*/  UMOV UR6, 0x62401315 ;  /* 0x6240131500067882 */ /* 0x000fe20000000000 */
[----:B------:R-:W-:-:S06]  /*19a0*/  UMOV UR7, 0x3ec71dee ;  /* 0x3ec71dee00077882 */ /* 0x000fcc0000000000 */
[----:B------:R-:W-:Y:S01]  /*19b0*/  DFMA R14, R16, R14, UR6 ;  /* 0x00000006100e7e2b */ /* 0x000fe2000800000e */
        /* <DEDUP_REMOVED lines=20> */
[----:B------:R-:W-:-:S08]  /*1b00*/  DFMA R14, R16, R14, UR6 ;  /* 0x00000006100e7e2b */ /* 0x000fd0000800000e */
[----:B------:R-:W-:-:S08]  /*1b10*/  DFMA R14, R16, R14, 1 ;  /* 0x3ff00000100e742b */ /* 0x000fd0000000000e */
[----:B------:R-:W-:-:S10]  /*1b20*/  DFMA R14, R16, R14, 1 ;  /* 0x3ff00000100e742b */ /* 0x000fd4000000000e */
[----:B------:R-:W-:Y:S01]  /*1b30*/  LEA R17, R12, R15, 0x14 ;  /* 0x0000000f0c117211 */ /* 0x000fe200078ea0ff */
[----:B------:R-:W-:Y:S01]  /*1b40*/  IMAD.MOV.U32 R16, RZ, RZ, R14 ;  /* 0x000000ffff107224 */ /* 0x000fe200078e000e */
[----:B------:R-:W-:Y:S06]  /*1b50*/  @!P0 BRA `(.L_x_70) ;  /* 0x0000000000308947 */ /* 0x000fec0003800000 */
[----:B------:R-:W-:Y:S01]  /*1b60*/  FSETP.GEU.AND P1, PT, |R11|, 4.2275390625, PT ;  /* 0x408748000b00780b */ /* 0x000fe20003f2e200 */
[C---:B------:R-:W-:Y:S02]  /*1b70*/  DADD R16, R10.reuse, +INF ;  /* 0x7ff000000a107429 */ /* 0x040fe40000000000 */
[----:B------:R-:W-:-:S08]  /*1b80*/  DSETP.GEU.AND P0, PT, R10, RZ, PT ;  /* 0x000000ff0a00722a */ /* 0x000fd00003f0e000 */
[----:B------:R-:W-:Y:S02]  /*1b90*/  FSEL R16, R16, RZ, P0 ;  /* 0x000000ff10107208 */ /* 0x000fe40000000000 */
[----:B------:R-:W-:Y:S02]  /*1ba0*/  @!P1 LEA.HI R3, R12, R12, RZ, 0x1 ;  /* 0x0000000c0c039211 */ /* 0x000fe400078f08ff */
[----:B------:R-:W-:Y:S02]  /*1bb0*/  FSEL R17, R17, RZ, P0 ;  /* 0x000000ff11117208 */ /* 0x000fe40000000000 */
[----:B------:R-:W-:-:S05]  /*1bc0*/  @!P1 SHF.R.S32.HI R3, RZ, 0x1, R3 ;  /* 0x00000001ff039819 */ /* 0x000fca0000011403 */
[----:B------:R-:W-:Y:S02]  /*1bd0*/  @!P1 IMAD.IADD R12, R12, 0x1, -R3 ;  /* 0x000000010c0c9824 */ /* 0x000fe400078e0a03 */
[----:B------:R-:W-:-:S03]  /*1be0*/  @!P1 IMAD R15, R3, 0x100000, R15 ;  /* 0x00100000030f9824 */ /* 0x000fc600078e020f */
[----:B------:R-:W-:Y:S01]  /*1bf0*/  @!P1 LEA R13, R12, 0x3ff00000, 0x14 ;  /* 0x3ff000000c0d9811 */ /* 0x000fe200078ea0ff */
[----:B------:R-:W-:-:S06]  /*1c00*/  @!P1 IMAD.MOV.U32 R12, RZ, RZ, RZ ;  /* 0x000000ffff0c9224 */ /* 0x000fcc00078e00ff */
[----:B------:R-:W-:-:S11]  /*1c10*/  @!P1 DMUL R16, R14, R12 ;  /* 0x0000000c0e109228 */ /* 0x000fd60000000000 */
.L_x_70:
[----:B------:R-:W-:Y:S01]  /*1c20*/  DFMA R18, R18, R16, R16 ;  /* 0x000000101212722b */ /* 0x000fe20000000010 */
[----:B------:R-:W-:Y:S01]  /*1c30*/  IMAD.MOV.U32 R12, RZ, RZ, R0 ;  /* 0x000000ffff0c7224 */ /* 0x000fe200078e0000 */
[----:B------:R-:W-:Y:S01]  /*1c40*/  DSETP.NEU.AND P0, PT, |R16|, +INF , PT ;  /* 0x7ff000001000742a */ /* 0x000fe20003f0d200 */
[----:B------:R-:W-:-:S07]  /*1c50*/  IMAD.MOV.U32 R13, RZ, RZ, 0x0 ;  /* 0x00000000ff0d7424 */ /* 0x000fce00078e00ff */
[----:B------:R-:W-:Y:S02]  /*1c60*/  FSEL R10, R16, R18, !P0 ;  /* 0x00000012100a7208 */ /* 0x000fe40004000000 */
[----:B------:R-:W-:Y:S01]  /*1c70*/  FSEL R11, R17, R19, !P0 ;  /* 0x00000013110b7208 */ /* 0x000fe20004000000 */
[----:B------:R-:W-:Y:S06]  /*1c80*/  RET.REL.NODEC R12 `(_Z2XXPfS_Pi) ;  /* 0xffffffe00cdc7950 */ /* 0x000fec0003c3ffff */
.L_x_71:
        /* <DEDUP_REMOVED lines=15> */
.L_x_98:


//--------------------- .text._Z2XYPfS_S_Pi       --------------------------
	.section	.text._Z2XYPfS_S_Pi,"ax",@progbits
	.align	128
        .global         _Z2XYPfS_S_Pi
        .type           _Z2XYPfS_S_Pi,@function
        .size           _Z2XYPfS_S_Pi,(.L_x_101 - _Z2XYPfS_S_Pi)
        .other          _Z2XYPfS_S_Pi,@"STO_CUDA_ENTRY STV_DEFAULT"
_Z2XYPfS_S_Pi:
.text._Z2XYPfS_S_Pi:
        /* <DEDUP_REMOVED lines=12> */
[----:B------:R-:W-:-:S04]  /*00c0*/  VIMNMX R7, PT, PT, R0, R5, !PT ;  /* 0x0000000500077248 */ /* 0x000fc80007fe0100 */
[----:B--2---:R-:W-:-:S13]  /*00d0*/  ISETP.GE.AND P0, PT, R7, R2, PT ;  /* 0x000000020700720c */ /* 0x004fda0003f06270 */
[----:B------:R-:W-:Y:S05]  /*00e0*/  @P0 EXIT ;  /* 0x000000000000094d */ /* 0x000fea0003800000 */
[----:B------:R-:W0:Y:S01]  /*00f0*/  LDC.64 R8, c[0x0][0x388] ;  /* 0x0000e200ff087b82 */ /* 0x000e220000000a00 */
[----:B------:R-:W-:Y:S02]  /*0100*/  IMAD R3, R0, 0x3, RZ ;  /* 0x0000000300037824 */ /* 0x000fe400078e02ff */
[----:B------:R-:W-:-:S05]  /*0110*/  IMAD R5, R5, 0x3, RZ ;  /* 0x0000000305057824 */ /* 0x000fca00078e02ff */
[----:B------:R-:W1:Y:S01]  /*0120*/  LDC.64 R6, c[0x0][0x390] ;  /* 0x0000e400ff067b82 */ /* 0x000e620000000a00 */
[----:B0-----:R-:W-:-:S05]  /*0130*/  IMAD.WIDE R8, R3, 0x4, R8 ;  /* 0x0000000403087825 */ /* 0x001fca00078e0208 */
[----:B------:R-:W2:Y:S01]  /*0140*/  LDG.E R28, desc[UR4][R8.64] ;  /* 0x00000004081c7981 */ /* 0x000ea2000c1e1900 */
[----:B-1----:R-:W-:-:S05]  /*0150*/  IMAD.WIDE.U32 R6, R5, 0x4, R6 ;  /* 0x0000000405067825 */ /* 0x002fca00078e0006 */
[----:B------:R-:W2:Y:S01]  /*0160*/  LDG.E R3, desc[UR4][R6.64] ;  /* 0x0000000406037981 */ /* 0x000ea2000c1e1900 */
[----:B------:R-:W-:Y:S01]  /*0170*/  BSSY.RECONVERGENT B0, `(.L_x_72) ;  /* 0x0000007000007945 */ /* 0x000fe20003800200 */
[----:B------:R-:W-:Y:S01]  /*0180*/  MOV R0, 0x1e0 ;  /* 0x000001e000007802 */ /* 0x000fe20000000f00 */
[----:B--2---:R-:W-:-:S04]  /*0190*/  FADD R28, R28, -R3 ;  /* 0x800000031c1c7221 */ /* 0x004fc80000000000 */
[----:B------:R-:W0:Y:S02]  /*01a0*/  F2F.F64.F32 R26, R28 ;  /* 0x0000001c001a7310 */ /* 0x000e240000201800 */
[----:B0-----:R-:W-:-:S10]  /*01b0*/  DADD R2, -RZ, |R26| ;  /* 0x00000000ff027229 */ /* 0x001fd4000000051a */
[----:B------:R-:W-:-:S07]  /*01c0*/  IMAD.MOV.U32 R10, RZ, RZ, R2 ;  /* 0x000000ffff0a7224 */ /* 0x000fce00078e0002 */
[----:B------:R-:W-:Y:S05]  /*01d0*/  CALL.REL.NOINC `($_Z2XYPfS_S_Pi$__internal_accurate_pow) ;  /* 0x0000001000087944 */ /* 0x000fea0003c00000 */
[----:B------:R-:W-:Y:S05]  /*01e0*/  BSYNC.RECONVERGENT B0 ;  /* 0x0000000000007941 */ /* 0x000fea0003800200 */
.L_x_72:
        /* <DEDUP_REMOVED lines=22> */
.L_x_74:
[----:B------:R-:W-:Y:S05]  /*0350*/  BSYNC.RECONVERGENT B0 ;  /* 0x0000000000007941 */ /* 0x000fea0003800200 */
.L_x_73:
[----:B------:R-:W-:Y:S01]  /*0360*/  BSSY.RECONVERGENT B0, `(.L_x_75) ;  /* 0x0000006000007945 */ /* 0x000fe20003800200 */
[----:B------:R-:W-:Y:S01]  /*0370*/  FSEL R26, R12, RZ, P0 ;  /* 0x000000ff0c1a7208 */ /* 0x000fe20000000000 */
[----:B------:R-:W-:Y:S01]  /*0380*/  IMAD.MOV.U32 R3, RZ, RZ, R15 ;  /* 0x000000ffff037224 */ /* 0x000fe200078e000f */
[----:B------:R-:W-:Y:S02]  /*0390*/  FSEL R27, R13, 1.875, P0 ;  /* 0x3ff000000d1b7808 */ /* 0x000fe40000000000 */
[----:B------:R-:W-:-:S07]  /*03a0*/  MOV R0, 0x3c0 ;  /* 0x000003c000007802 */ /* 0x000fce0000000f00 */
[----:B------:R-:W-:Y:S05]  /*03b0*/  CALL.REL.NOINC `($_Z2XYPfS_S_Pi$__internal_accurate_pow) ;  /* 0x0000000c00907944 */ /* 0x000fea0003c00000 */
[----:B------:R-:W-:Y:S05]  /*03c0*/  BSYNC.RECONVERGENT B0 ;  /* 0x0000000000007941 */ /* 0x000fea0003800200 */
.L_x_75:
        /* <DEDUP_REMOVED lines=19> */
.L_x_77:
[----:B------:R-:W-:Y:S05]  /*0500*/  BSYNC.RECONVERGENT B0 ;  /* 0x0000000000007941 */ /* 0x000fea0003800200 */
.L_x_76:
[----:B------:R-:W-:Y:S01]  /*0510*/  FSEL R2, R10, RZ, P0 ;  /* 0x000000ff0a027208 */ /* 0x000fe20000000000 */
[----:B------:R-:W-:Y:S01]  /*0520*/  BSSY.RECONVERGENT B0, `(.L_x_78) ;  /* 0x0000007000007945 */ /* 0x000fe20003800200 */
[----:B------:R-:W-:Y:S02]  /*0530*/  FSEL R3, R11, 1.875, P0 ;  /* 0x3ff000000b037808 */ /* 0x000fe40000000000 */
[----:B------:R-:W-:Y:S02]  /*0540*/  MOV R10, R12 ;  /* 0x0000000c000a7202 */ /* 0x000fe40000000f00 */
[----:B------:R-:W-:Y:S02]  /*0550*/  MOV R0, 0x590 ;  /* 0x0000059000007802 */ /* 0x000fe40000000f00 */
[----:B------:R-:W-:Y:S01]  /*0560*/  DADD R26, R26, R2 ;  /* 0x000000001a1a7229 */ /* 0x000fe20000000002 */
[----:B------:R-:W-:-:S10]  /*0570*/  IMAD.MOV.U32 R3, RZ, RZ, R13 ;  /* 0x000000ffff037224 */ /* 0x000fd400078e000d */
[----:B------:R-:W-:Y:S05]  /*0580*/  CALL.REL.NOINC `($_Z2XYPfS_S_Pi$__internal_accurate_pow) ;  /* 0x0000000c001c7944 */ /* 0x000fea0003c00000 */
[----:B------:R-:W-:Y:S05]  /*0590*/  BSYNC.RECONVERGENT B0 ;  /* 0x0000000000007941 */ /* 0x000fea0003800200 */
.L_x_78:
        /* <DEDUP_REMOVED lines=14> */
.L_x_80:
[----:B------:R-:W-:Y:S05]  /*0680*/  BSYNC.RECONVERGENT B0 ;  /* 0x0000000000007941 */ /* 0x000fea0003800200 */
.L_x_79:
        /* <DEDUP_REMOVED lines=21> */
[----:B------:R-:W-:Y:S05]  /*07e0*/  CALL.REL.NOINC `($__internal_4_$__cuda_sm20_dsqrt_rn_f64_mediumpath_v1) ;  /* 0x0000000400c87944 */ /* 0x000fea0003c00000 */
.L_x_82:
[----:B------:R-:W-:Y:S05]  /*07f0*/  BSYNC.RECONVERGENT B0 ;  /* 0x0000000000007941 */ /* 0x000fea0003800200 */
.L_x_81:
        /* <DEDUP_REMOVED lines=22> */
[----:B------:R-:W-:Y:S05]  /*0960*/  CALL.REL.NOINC `($__internal_3_$__cuda_sm20_div_rn_f64_full) ;  /* 0x0000000000247944 */ /* 0x000fea0003c00000 */
[----:B------:R-:W-:Y:S02]  /*0970*/  IMAD.MOV.U32 R2, RZ, RZ, R10 ;  /* 0x000000ffff027224 */ /* 0x000fe400078e000a */
[----:B------:R-:W-:-:S07]  /*0980*/  IMAD.MOV.U32 R3, RZ, RZ, R11 ;  /* 0x000000ffff037224 */ /* 0x000fce00078e000b */
.L_x_84:
[----:B------:R-:W-:Y:S05]  /*0990*/  BSYNC.RECONVERGENT B0 ;  /* 0x0000000000007941 */ /* 0x000fea0003800200 */
.L_x_83:
[----:B------:R-:W0:Y:S01]  /*09a0*/  LDC.64 R4, c[0x0][0x380] ;  /* 0x0000e000ff047b82 */ /* 0x000e220000000a00 */
[----:B------:R-:W0:Y:S01]  /*09b0*/  F2I.F64.TRUNC R3, R2 ;  /* 0x0000000200037311 */ /* 0x000e22000030d100 */
[----:B------:R-:W-:Y:S02]  /*09c0*/  IMAD.MOV.U32 R7, RZ, RZ, 0x3f800000 ;  /* 0x3f800000ff077424 */ /* 0x000fe400078e00ff */
[----:B0-----:R-:W-:-:S05]  /*09d0*/  IMAD.WIDE R4, R3, 0x4, R4 ;  /* 0x0000000403047825 */ /* 0x001fca00078e0204 */
[----:B------:R-:W-:Y:S01]  /*09e0*/  REDG.E.ADD.F32.FTZ.RN.STRONG.GPU desc[UR4][R4.64], R7 ;  /* 0x00000007040079a6 */ /* 0x000fe2000c12f304 */
[----:B------:R-:W-:Y:S05]  /*09f0*/  EXIT ;  /* 0x000000000000794d */ /* 0x000fea0003800000 */
        .weak           $__internal_3_$__cuda_sm20_div_rn_f64_full
        .type           $__internal_3_$__cuda_sm20_div_rn_f64_full,@function
        .size           $__internal_3_$__cuda_sm20_div_rn_f64_full,($__internal_4_$__cuda_sm20_dsqrt_rn_f64_mediumpath_v1 - $__internal_3_$__cuda_sm20_div_rn_f64_full)
$__internal_3_$__cuda_sm20_div_rn_f64_full:
        /* <DEDUP_REMOVED lines=60> */
.L_x_86:
        /* <DEDUP_REMOVED lines=15> */
.L_x_88:
[----:B------:R-:W-:Y:S01]  /*0eb0*/  LOP3.LUT R11, R5, 0x80000, RZ, 0xfc, !PT ;  /* 0x00080000050b7812 */ /* 0x000fe200078efcff */
[----:B------:R-:W-:-:S07]  /*0ec0*/  IMAD.MOV.U32 R10, RZ, RZ, R4 ;  /* 0x000000ffff0a7224 */ /* 0x000fce00078e0004 */
.L_x_87:
[----:B------:R-:W-:Y:S05]  /*0ed0*/  BSYNC.RECONVERGENT B1 ;  /* 0x0000000000017941 */ /* 0x000fea0003800200 */
.L_x_85:
[----:B------:R-:W-:Y:S02]  /*0ee0*/  IMAD.MOV.U32 R2, RZ, RZ, R0 ;  /* 0x000000ffff027224 */ /* 0x000fe400078e0000 */
[----:B------:R-:W-:-:S04]  /*0ef0*/  IMAD.MOV.U32 R3, RZ, RZ, 0x0 ;  /* 0x00000000ff037424 */ /* 0x000fc800078e00ff */
[----:B------:R-:W-:Y:S05]  /*0f00*/  RET.REL.NODEC R2 `(_Z2XYPfS_S_Pi) ;  /* 0xfffffff0023c7950 */ /* 0x000fea0003c3ffff */
        .weak           $__internal_4_$__cuda_sm20_dsqrt_rn_f64_mediumpath_v1
        .type           $__internal_4_$__cuda_sm20_dsqrt_rn_f64_mediumpath_v1,@function
        .size           $__internal_4_$__cuda_sm20_dsqrt_rn_f64_mediumpath_v1,($_Z2XYPfS_S_Pi$__internal_accurate_pow - $__internal_4_$__cuda_sm20_dsqrt_rn_f64_mediumpath_v1)
$__internal_4_$__cuda_sm20_dsqrt_rn_f64_mediumpath_v1:
        /* <DEDUP_REMOVED lines=16> */
.L_x_90:
        /* <DEDUP_REMOVED lines=24> */
.L_x_92:
[----:B------:R-:W-:-:S11]  /*1190*/  DADD R2, R4, R4 ;  /* 0x0000000004027229 */ /* 0x000fd60000000004 */
.L_x_91:
[----:B------:R-:W-:Y:S05]  /*11a0*/  BSYNC.RECONVERGENT B1 ;  /* 0x0000000000017941 */ /* 0x000fea0003800200 */
.L_x_89:
[----:B------:R-:W-:Y:S02]  /*11b0*/  IMAD.MOV.U32 R4, RZ, RZ, R2 ;  /* 0x000000ffff047224 */ /* 0x000fe400078e0002 */
[----:B------:R-:W-:Y:S02]  /*11c0*/  IMAD.MOV.U32 R5, RZ, RZ, R3 ;  /* 0x000000ffff057224 */ /* 0x000fe400078e0003 */
[----:B------:R-:W-:Y:S02]  /*11d0*/  IMAD.MOV.U32 R2, RZ, RZ, R0 ;  /* 0x000000ffff027224 */ /* 0x000fe400078e0000 */
[----:B------:R-:W-:-:S04]  /*11e0*/  IMAD.MOV.U32 R3, RZ, RZ, 0x0 ;  /* 0x00000000ff037424 */ /* 0x000fc800078e00ff */
[----:B------:R-:W-:Y:S05]  /*11f0*/  RET.REL.NODEC R2 `(_Z2XYPfS_S_Pi) ;  /* 0xffffffec02807950 */ /* 0x000fea0003c3ffff */
        .type           $_Z2XYPfS_S_Pi$__internal_accurate_pow,@function
        .size           $_Z2XYPfS_S_Pi$__internal_accurate_pow,(.L_x_101 - $_Z2XYPfS_S_Pi$__internal_accurate_pow)
$_Z2XYPfS_S_Pi$__internal_accurate_pow:
        /* <DEDUP_REMOVED lines=162> */
.L_x_93:
[----:B------:R-:W-:Y:S01]  /*1c20*/  DFMA R18, R18, R16, R16 ;  /* 0x000000101212722b */ /* 0x000fe20000000010 */
[----:B------:R-:W-:Y:S01]  /*1c30*/  IMAD.MOV.U32 R12, RZ, RZ, R0 ;  /* 0x000000ffff0c7224 */ /* 0x000fe200078e0000 */
[----:B------:R-:W-:Y:S01]  /*1c40*/  DSETP.NEU.AND P0, PT, |R16|, +INF , PT ;  /* 0x7ff000001000742a */ /* 0x000fe20003f0d200 */
[----:B------:R-:W-:-:S07]  /*1c50*/  IMAD.MOV.U32 R13, RZ, RZ, 0x0 ;  /* 0x00000000ff0d7424 */ /* 0x000fce00078e00ff */
[----:B------:R-:W-:Y:S02]  /*1c60*/  FSEL R10, R16, R18, !P0 ;  /* 0x00000012100a7208 */ /* 0x000fe40004000000 */
[----:B------:R-:W-:Y:S01]  /*1c70*/  FSEL R11, R17, R19, !P0 ;  /* 0x00000013110b7208 */ /* 0x000fe20004000000 */
[----:B------:R-:W-:Y:S06]  /*1c80*/  RET.REL.NODEC R12 `(_Z2XYPfS_S_Pi) ;  /* 0xffffffe00cdc7950 */ /* 0x000fec0003c3ffff */
.L_x_94:
        /* <DEDUP_REMOVED lines=15> */
.L_x_101:


//--------------------- .nv.global.init           --------------------------
	.section	.nv.global.init,"aw",@progbits
.nv.global.init:
	.type		$str,@object
	.size		$str,(.L_0 - $str)
$str:
        /*0000*/ 	.byte	0x45, 0x6c, 0x20, 0x76, 0x61, 0x6c, 0x6f, 0x72, 0x20, 0x65, 0x73, 0x20, 0x25, 0x64, 0x2e, 0x0a
        /*0010*/ 	.byte	0x00
.L_0:


//--------------------- .nv.shared.reserved.0     --------------------------
	.section	.nv.shared.reserved.0,"aw",@nobits
	.weak		__nv_reservedSMEM_offset_0_alias
	.size		__nv_reservedSMEM_offset_0_alias, 0, 64
	.other		__nv_reservedSMEM_offset_0_alias,@"STO_CUDA_RESERVED_SHARED STV_DEFAULT"
__nv_reservedSMEM_offset_0_alias:
	.zero		0
	.zero		64


//--------------------- .nv.constant0._Z11create_gridP4NodeP5Puntojfj --------------------------
	.section	.nv.constant0._Z11create_gridP4NodeP5Puntojfj,"a",@progbits
	.sectionflags	@""
	.align	4
.nv.constant0._Z11create_gridP4NodeP5Puntojfj:
	.zero		924


//--------------------- .nv.constant0._Z2XXPfS_Pi --------------------------
	.section	.nv.constant0._Z2XXPfS_Pi,"a",@progbits
	.sectionflags	@""
	.align	4
.nv.constant0._Z2XXPfS_Pi:
	.zero		920


//--------------------- .nv.constant0._Z2XYPfS_S_Pi --------------------------
	.section	.nv.constant0._Z2XYPfS_S_Pi,"a",@progbits
	.sectionflags	@""
	.align	4
.nv.constant0._Z2XYPfS_S_Pi:
	.zero		928


//--------------------- SYMBOLS --------------------------

	.type		.nv.reservedSmem.offset0,@object
	.size		.nv.reservedSmem.offset0,0x4
	.type		vprintf,@function
